	.target	sm_90a

	.elftype	@"ET_EXEC"


//--------------------- .note.nv.tkinfo           --------------------------
	.section	.note.nv.tkinfo,"",@"SHT_NOTE"
	.sectionflags	@"SHF_NOTE_NV_TKINFO"
	.tkinfo
        /*0018*/ 	.word	0x00000002
        /*0030*/ 	.string	""
        /*0030*/ 	.string	"ptxas"
        /*0030*/ 	.string	"Cuda compilation tools, release 13.0, V13.0.88"
        /*0030*/ 	.string	"Build cuda_13.0.r13.0/compiler.36424714_0"
        /*0030*/ 	.string	"-arch sm_90a -m 64 "



//--------------------- .note.nv.cuinfo           --------------------------
	.section	.note.nv.cuinfo,"",@"SHT_NOTE"
	.sectionflags	@"SHF_NOTE_NV_CUINFO"
        /*0018*/ 	.short	0x0002
        /*001a*/ 	.short	0x005a
        /*001c*/ 	.short	0x0082
	.zero		2


//--------------------- .nv.info                  --------------------------
	.section	.nv.info,"",@"SHT_CUDA_INFO"
	.align	4


	//----- nvinfo : EIATTR_REGCOUNT
	.align		4
        /*0000*/ 	.byte	0x04, 0x2f
        /*0002*/ 	.short	(.L_12 - .L_11)
	.align		4
.L_11:
        /*0004*/ 	.word	index@(_ZN7cutlass13device_kernelINS_4conv6kernel13ConvUniversalINS1_16ConvProblemShapeILNS1_8OperatorE0ELi3EEENS1_10collective14CollectiveConvINS1_46MainloopSm90TmaGmmaWarpSpecializedImplicitGemmILS5_0ELi28ELi3EN4cute5tupleIJNSA_1CILi1EEESD_SD_EEENS1_36KernelImplicitTmaWarpSpecializedSm90ELi1EEENSB_IJNSC_ILi128EEESH_NSB_IJNSC_ILi32EEEEEEEEENS_12float_e4m3_tESL_NSA_8TiledMMAINSA_8MMA_AtomIJNSA_4SM904GMMA31MMA_64x128x32_F32E4M3E4M3_SS_TNILNSP_7ScaleInE1ELSR_1EEEEEENSA_6LayoutISE_NSB_IJNSC_ILi0EEESV_SV_EEEEENSB_IJNSA_10UnderscoreESY_SY_EEEEENS7_6detail26Sm90ImplicitGemmTileTraitsINSA_20SM90_TMA_LOAD_IM2COLENSA_14ComposedLayoutINSA_7SwizzleILi1ELi4ELi3EEENSA_18smem_ptr_flag_bitsILi8EEENSU_INSB_IJNSB_IJNSC_ILi8EEENSC_ILi16EEEEEENSB_IJSI_SD_EEENSB_IJSD_NSC_ILi28EEEEEEEEENSB_IJNSB_IJSI_NSC_ILi256EEEEEENSB_IJSD_SV_EEENSB_IJSV_NSC_ILi4096EEEEEEEEEEEEEvEENS12_INSA_13SM90_TMA_LOADES1N_vEEEENS_8epilogue10collective6detail29Sm90TmaWarpSpecializedAdapterINS1T_15DefaultEpilogueISL_NSB_IJNSB_IJllllEEESD_SV_EEES1Y_NS1S_6thread17LinearCombinationISL_Li1EffLNS1Z_9ScaleType4KindE0ELNS_15FloatRoundStyleE2ESL_EENS_4gemm15EpilogueDefaultEEEEEvvEEEEvNT_6ParamsE)
        /*0008*/ 	.word	0x0000009a


	//----- nvinfo : EIATTR_FRAME_SIZE
	.align		4
.L_12:
        /*000c*/ 	.byte	0x04, 0x11
        /*000e*/ 	.short	(.L_14 - .L_13)
	.align		4
.L_13:
        /*0010*/ 	.word	index@(_ZN7cutlass13device_kernelINS_4conv6kernel13ConvUniversalINS1_16ConvProblemShapeILNS1_8OperatorE0ELi3EEENS1_10collective14CollectiveConvINS1_46MainloopSm90TmaGmmaWarpSpecializedImplicitGemmILS5_0ELi28ELi3EN4cute5tupleIJNSA_1CILi1EEESD_SD_EEENS1_36KernelImplicitTmaWarpSpecializedSm90ELi1EEENSB_IJNSC_ILi128EEESH_NSB_IJNSC_ILi32EEEEEEEEENS_12float_e4m3_tESL_NSA_8TiledMMAINSA_8MMA_AtomIJNSA_4SM904GMMA31MMA_64x128x32_F32E4M3E4M3_SS_TNILNSP_7ScaleInE1ELSR_1EEEEEENSA_6LayoutISE_NSB_IJNSC_ILi0EEESV_SV_EEEEENSB_IJNSA_10UnderscoreESY_SY_EEEEENS7_6detail26Sm90ImplicitGemmTileTraitsINSA_20SM90_TMA_LOAD_IM2COLENSA_14ComposedLayoutINSA_7SwizzleILi1ELi4ELi3EEENSA_18smem_ptr_flag_bitsILi8EEENSU_INSB_IJNSB_IJNSC_ILi8EEENSC_ILi16EEEEEENSB_IJSI_SD_EEENSB_IJSD_NSC_ILi28EEEEEEEEENSB_IJNSB_IJSI_NSC_ILi256EEEEEENSB_IJSD_SV_EEENSB_IJSV_NSC_ILi4096EEEEEEEEEEEEEvEENS12_INSA_13SM90_TMA_LOADES1N_vEEEENS_8epilogue10collective6detail29Sm90TmaWarpSpecializedAdapterINS1T_15DefaultEpilogueISL_NSB_IJNSB_IJllllEEESD_SV_EEES1Y_NS1S_6thread17LinearCombinationISL_Li1EffLNS1Z_9ScaleType4KindE0ELNS_15FloatRoundStyleE2ESL_EENS_4gemm15EpilogueDefaultEEEEEvvEEEEvNT_6ParamsE)
        /*0014*/ 	.word	0x00000000


	//----- nvinfo : EIATTR_MIN_STACK_SIZE
	.align		4
.L_14:
        /*0018*/ 	.byte	0x04, 0x12
        /*001a*/ 	.short	(.L_16 - .L_15)
	.align		4
.L_15:
        /*001c*/ 	.word	index@(_ZN7cutlass13device_kernelINS_4conv6kernel13ConvUniversalINS1_16ConvProblemShapeILNS1_8OperatorE0ELi3EEENS1_10collective14CollectiveConvINS1_46MainloopSm90TmaGmmaWarpSpecializedImplicitGemmILS5_0ELi28ELi3EN4cute5tupleIJNSA_1CILi1EEESD_SD_EEENS1_36KernelImplicitTmaWarpSpecializedSm90ELi1EEENSB_IJNSC_ILi128EEESH_NSB_IJNSC_ILi32EEEEEEEEENS_12float_e4m3_tESL_NSA_8TiledMMAINSA_8MMA_AtomIJNSA_4SM904GMMA31MMA_64x128x32_F32E4M3E4M3_SS_TNILNSP_7ScaleInE1ELSR_1EEEEEENSA_6LayoutISE_NSB_IJNSC_ILi0EEESV_SV_EEEEENSB_IJNSA_10UnderscoreESY_SY_EEEEENS7_6detail26Sm90ImplicitGemmTileTraitsINSA_20SM90_TMA_LOAD_IM2COLENSA_14ComposedLayoutINSA_7SwizzleILi1ELi4ELi3EEENSA_18smem_ptr_flag_bitsILi8EEENSU_INSB_IJNSB_IJNSC_ILi8EEENSC_ILi16EEEEEENSB_IJSI_SD_EEENSB_IJSD_NSC_ILi28EEEEEEEEENSB_IJNSB_IJSI_NSC_ILi256EEEEEENSB_IJSD_SV_EEENSB_IJSV_NSC_ILi4096EEEEEEEEEEEEEvEENS12_INSA_13SM90_TMA_LOADES1N_vEEEENS_8epilogue10collective6detail29Sm90TmaWarpSpecializedAdapterINS1T_15DefaultEpilogueISL_NSB_IJNSB_IJllllEEESD_SV_EEES1Y_NS1S_6thread17LinearCombinationISL_Li1EffLNS1Z_9ScaleType4KindE0ELNS_15FloatRoundStyleE2ESL_EENS_4gemm15EpilogueDefaultEEEEEvvEEEEvNT_6ParamsE)
        /*0020*/ 	.word	0x00000000
.L_16:


//--------------------- .nv.compat                --------------------------
	.section	.nv.compat,"",@"SHT_CUDA_COMPAT_INFO"
	.align	4
        /*0000*/ 	.byte	0x02, 0x09, 0x01, 0x00, 0x02, 0x02, 0x04, 0x00, 0x02, 0x05, 0x05, 0x00, 0x03, 0x07, 0x01, 0x01
        /*0010*/ 	.byte	0x02, 0x03, 0x01, 0x00, 0x02, 0x06, 0x01, 0x00, 0x04, 0x0b, 0x08, 0x00, 0x00, 0x00, 0x00, 0x00
        /*0020*/ 	.byte	0x00, 0x00, 0x00, 0x00


//--------------------- .nv.info._ZN7cutlass13device_kernelINS_4conv6kernel13ConvUniversalINS1_16ConvProblemShapeILNS1_8OperatorE0ELi3EEENS1_10collective14CollectiveConvINS1_46MainloopSm90TmaGmmaWarpSpecializedImplicitGemmILS5_0ELi28ELi3EN4cute5tupleIJNSA_1CILi1EEESD_SD_EEENS1_36KernelImplicitTmaWarpSpecializedSm90ELi1EEENSB_IJNSC_ILi128EEESH_NSB_IJNSC_ILi32EEEEEEEEENS_12float_e4m3_tESL_NSA_8TiledMMAINSA_8MMA_AtomIJNSA_4SM904GMMA31MMA_64x128x32_F32E4M3E4M3_SS_TNILNSP_7ScaleInE1ELSR_1EEEEEENSA_6LayoutISE_NSB_IJNSC_ILi0EEESV_SV_EEEEENSB_IJNSA_10UnderscoreESY_SY_EEEEENS7_6detail26Sm90ImplicitGemmTileTraitsINSA_20SM90_TMA_LOAD_IM2COLENSA_14ComposedLayoutINSA_7SwizzleILi1ELi4ELi3EEENSA_18smem_ptr_flag_bitsILi8EEENSU_INSB_IJNSB_IJNSC_ILi8EEENSC_ILi16EEEEEENSB_IJSI_SD_EEENSB_IJSD_NSC_ILi28EEEEEEEEENSB_IJNSB_IJSI_NSC_ILi256EEEEEENSB_IJSD_SV_EEENSB_IJSV_NSC_ILi4096EEEEEEEEEEEEEvEENS12_INSA_13SM90_TMA_LOADES1N_vEEEENS_8epilogue10collective6detail29Sm90TmaWarpSpecializedAdapterINS1T_15DefaultEpilogueISL_NSB_IJNSB_IJllllEEESD_SV_EEES1Y_NS1S_6thread17LinearCombinationISL_Li1EffLNS1Z_9ScaleType4KindE0ELNS_15FloatRoundStyleE2ESL_EENS_4gemm15EpilogueDefaultEEEEEvvEEEEvNT_6ParamsE --------------------------
	.section	.nv.info._ZN7cutlass13device_kernelINS_4conv6kernel13ConvUniversalINS1_16ConvProblemShapeILNS1_8OperatorE0ELi3EEENS1_10collective14CollectiveConvINS1_46MainloopSm90TmaGmmaWarpSpecializedImplicitGemmILS5_0ELi28ELi3EN4cute5tupleIJNSA_1CILi1EEESD_SD_EEENS1_36KernelImplicitTmaWarpSpecializedSm90ELi1EEENSB_IJNSC_ILi128EEESH_NSB_IJNSC_ILi32EEEEEEEEENS_12float_e4m3_tESL_NSA_8TiledMMAINSA_8MMA_AtomIJNSA_4SM904GMMA31MMA_64x128x32_F32E4M3E4M3_SS_TNILNSP_7ScaleInE1ELSR_1EEEEEENSA_6LayoutISE_NSB_IJNSC_ILi0EEESV_SV_EEEEENSB_IJNSA_10UnderscoreESY_SY_EEEEENS7_6detail26Sm90ImplicitGemmTileTraitsINSA_20SM90_TMA_LOAD_IM2COLENSA_14ComposedLayoutINSA_7SwizzleILi1ELi4ELi3EEENSA_18smem_ptr_flag_bitsILi8EEENSU_INSB_IJNSB_IJNSC_ILi8EEENSC_ILi16EEEEEENSB_IJSI_SD_EEENSB_IJSD_NSC_ILi28EEEEEEEEENSB_IJNSB_IJSI_NSC_ILi256EEEEEENSB_IJSD_SV_EEENSB_IJSV_NSC_ILi4096EEEEEEEEEEEEEvEENS12_INSA_13SM90_TMA_LOADES1N_vEEEENS_8epilogue10collective6detail29Sm90TmaWarpSpecializedAdapterINS1T_15DefaultEpilogueISL_NSB_IJNSB_IJllllEEESD_SV_EEES1Y_NS1S_6thread17LinearCombinationISL_Li1EffLNS1Z_9ScaleType4KindE0ELNS_15FloatRoundStyleE2ESL_EENS_4gemm15EpilogueDefaultEEEEEvvEEEEvNT_6ParamsE,"",@"SHT_CUDA_INFO"
	.sectionflags	@""
	.align	4


	//----- nvinfo : EIATTR_CUDA_API_VERSION
	.align		4
        /*0000*/ 	.byte	0x04, 0x37
        /*0002*/ 	.short	(.L_18 - .L_17)
.L_17:
        /*0004*/ 	.word	0x00000082


	//----- nvinfo : EIATTR_KPARAM_INFO
	.align		4
.L_18:
        /*0008*/ 	.byte	0x04, 0x17
        /*000a*/ 	.short	(.L_20 - .L_19)
.L_19:
        /*000c*/ 	.word	0x00000000
        /*0010*/ 	.short	0x0000
        /*0012*/ 	.short	0x0070
        /*0014*/ 	.byte	0x00, 0xf0, 0x01, 0x10


	//----- nvinfo : EIATTR_SPARSE_MMA_MASK
	.align		4
.L_20:
        /*0018*/ 	.byte	0x03, 0x50
        /*001a*/ 	.short	0x0000


	//----- nvinfo : EIATTR_MAXREG_COUNT
	.align		4
        /*001c*/ 	.byte	0x03, 0x1b
        /*001e*/ 	.short	0x00ff


	//----- nvinfo : EIATTR_NUM_BARRIERS
	.align		4
        /*0020*/ 	.byte	0x02, 0x4c
        /*0022*/ 	.byte	0x01
	.zero		1


	//----- nvinfo : EIATTR_MERCURY_ISA_VERSION
	.align		4
        /*0024*/ 	.byte	0x03, 0x5f
        /*0026*/ 	.short	0x0101


	//----- nvinfo : EIATTR_COOP_GROUP_MASK_REGIDS
	.align		4
        /*0028*/ 	.byte	0x04, 0x29
        /*002a*/ 	.short	(.L_22 - .L_21)


	//   ....[0]....
.L_21:
        /*002c*/ 	.word	0xffffffff


	//   ....[1]....
        /*0030*/ 	.word	0xffffffff


	//   ....[2]....
        /*0034*/ 	.word	0xffffffff


	//----- nvinfo : EIATTR_COOP_GROUP_INSTR_OFFSETS
	.align		4
.L_22:
        /*0038*/ 	.byte	0x04, 0x28
        /*003a*/ 	.short	(.L_24 - .L_23)


	//   ....[0]....
.L_23:
        /*003c*/ 	.word	0x00000060


	//   ....[1]....
        /*0040*/ 	.word	0x00000070


	//   ....[2]....
        /*0044*/ 	.word	0x00000130


	//----- nvinfo : EIATTR_MBARRIER_INSTR_OFFSETS
	.align		4
.L_24:
        /*0048*/ 	.byte	0x04, 0x39
        /*004a*/ 	.short	(.L_26 - .L_25)


	//   ....[0]....
.L_25:
        /*004c*/ 	.word	0x00000270
        /*0050*/ 	.word	0x000000ff
        /*0054*/ 	.word	0x00038000
        /*0058*/ 	.short	0x0100
        /*005a*/ 	.byte	0x08
	.zero		1


	//   ....[1]....
        /*005c*/ 	.word	0x00000280
        /*0060*/ 	.word	0x000000ff
        /*0064*/ 	.word	0x000380e0
        /*0068*/ 	.short	0x0100
        /*006a*/ 	.byte	0x08
	.zero		1


	//   ....[2]....
        /*006c*/ 	.word	0x00000290
        /*0070*/ 	.word	0x000000ff
        /*0074*/ 	.word	0x00038008
        /*0078*/ 	.short	0x0100
        /*007a*/ 	.byte	0x08
	.zero		1


	//   ....[3]....
        /*007c*/ 	.word	0x000002a0
        /*0080*/ 	.word	0x000000ff
        /*0084*/ 	.word	0x000380e8
        /*0088*/ 	.short	0x0100
        /*008a*/ 	.byte	0x08
	.zero		1


	//   ....[4]....
        /*008c*/ 	.word	0x000002b0
        /*0090*/ 	.word	0x000000ff
        /*0094*/ 	.word	0x00038010
        /*0098*/ 	.short	0x0100
        /*009a*/ 	.byte	0x08
	.zero		1


	//   ....[5]....
        /*009c*/ 	.word	0x000002c0
        /*00a0*/ 	.word	0x000000ff
        /*00a4*/ 	.word	0x000380f0
        /*00a8*/ 	.short	0x0100
        /*00aa*/ 	.byte	0x08
	.zero		1


	//   ....[6]....
        /*00ac*/ 	.word	0x000002d0
        /*00b0*/ 	.word	0x000000ff
        /*00b4*/ 	.word	0x00038018
        /*00b8*/ 	.short	0x0100
        /*00ba*/ 	.byte	0x08
	.zero		1


	//   ....[7]....
        /*00bc*/ 	.word	0x000002e0
        /*00c0*/ 	.word	0x000000ff
        /*00c4*/ 	.word	0x000380f8
        /*00c8*/ 	.short	0x0100
        /*00ca*/ 	.byte	0x08
	.zero		1


	//   ....[8]....
        /*00cc*/ 	.word	0x000002f0
        /*00d0*/ 	.word	0x000000ff
        /*00d4*/ 	.word	0x00038020
        /*00d8*/ 	.short	0x0100
        /*00da*/ 	.byte	0x08
	.zero		1


	//   ....[9]....
        /*00dc*/ 	.word	0x00000300
        /*00e0*/ 	.word	0x000000ff
        /*00e4*/ 	.word	0x00038100
        /*00e8*/ 	.short	0x0100
        /*00ea*/ 	.byte	0x08
	.zero		1


	//   ....[10]....
        /*00ec*/ 	.word	0x00000310
        /*00f0*/ 	.word	0x000000ff
        /*00f4*/ 	.word	0x00038028
        /*00f8*/ 	.short	0x0100
        /*00fa*/ 	.byte	0x08
	.zero		1


	//   ....[11]....
        /*00fc*/ 	.word	0x00000320
        /*0100*/ 	.word	0x000000ff
        /*0104*/ 	.word	0x00038108
        /*0108*/ 	.short	0x0100
        /*010a*/ 	.byte	0x08
	.zero		1


	//   ....[12]....
        /*010c*/ 	.word	0x00000330
        /*0110*/ 	.word	0x000000ff
        /*0114*/ 	.word	0x00038030
        /*0118*/ 	.short	0x0100
        /*011a*/ 	.byte	0x08
	.zero		1


	//   ....[13]....
        /*011c*/ 	.word	0x00000340
        /*0120*/ 	.word	0x000000ff
        /*0124*/ 	.word	0x00038110
        /*0128*/ 	.short	0x0100
        /*012a*/ 	.byte	0x08
	.zero		1


	//   ....[14]....
        /*012c*/ 	.word	0x00000350
        /*0130*/ 	.word	0x000000ff
        /*0134*/ 	.word	0x00038038
        /*0138*/ 	.short	0x0100
        /*013a*/ 	.byte	0x08
	.zero		1


	//   ....[15]....
        /*013c*/ 	.word	0x00000360
        /*0140*/ 	.word	0x000000ff
        /*0144*/ 	.word	0x00038118
        /*0148*/ 	.short	0x0100
        /*014a*/ 	.byte	0x08
	.zero		1


	//   ....[16]....
        /*014c*/ 	.word	0x00000370
        /*0150*/ 	.word	0x000000ff
        /*0154*/ 	.word	0x00038040
        /*0158*/ 	.short	0x0100
        /*015a*/ 	.byte	0x08
	.zero		1


	//   ....[17]....
        /*015c*/ 	.word	0x00000380
        /*0160*/ 	.word	0x000000ff
        /*0164*/ 	.word	0x00038120
        /*0168*/ 	.short	0x0100
        /*016a*/ 	.byte	0x08
	.zero		1


	//   ....[18]....
        /*016c*/ 	.word	0x00000390
        /*0170*/ 	.word	0x000000ff
        /*0174*/ 	.word	0x00038048
        /*0178*/ 	.short	0x0100
        /*017a*/ 	.byte	0x08
	.zero		1


	//   ....[19]....
        /*017c*/ 	.word	0x000003a0
        /*0180*/ 	.word	0x000000ff
        /*0184*/ 	.word	0x00038128
        /*0188*/ 	.short	0x0100
        /*018a*/ 	.byte	0x08
	.zero		1


	//   ....[20]....
        /*018c*/ 	.word	0x000003b0
        /*0190*/ 	.word	0x000000ff
        /*0194*/ 	.word	0x00038050
        /*0198*/ 	.short	0x0100
        /*019a*/ 	.byte	0x08
	.zero		1


	//   ....[21]....
        /*019c*/ 	.word	0x000003c0
        /*01a0*/ 	.word	0x000000ff
        /*01a4*/ 	.word	0x00038130
        /*01a8*/ 	.short	0x0100
        /*01aa*/ 	.byte	0x08
	.zero		1


	//   ....[22]....
        /*01ac*/ 	.word	0x000003d0
        /*01b0*/ 	.word	0x000000ff
        /*01b4*/ 	.word	0x00038058
        /*01b8*/ 	.short	0x0100
        /*01ba*/ 	.byte	0x08
	.zero		1


	//   ....[23]....
        /*01bc*/ 	.word	0x000003e0
        /*01c0*/ 	.word	0x000000ff
        /*01c4*/ 	.word	0x00038138
        /*01c8*/ 	.short	0x0100
        /*01ca*/ 	.byte	0x08
	.zero		1


	//   ....[24]....
        /*01cc*/ 	.word	0x000003f0
        /*01d0*/ 	.word	0x000000ff
        /*01d4*/ 	.word	0x00038060
        /*01d8*/ 	.short	0x0100
        /*01da*/ 	.byte	0x08
	.zero		1


	//   ....[25]....
        /*01dc*/ 	.word	0x00000400
        /*01e0*/ 	.word	0x000000ff
        /*01e4*/ 	.word	0x00038140
        /*01e8*/ 	.short	0x0100
        /*01ea*/ 	.byte	0x08
	.zero		1


	//   ....[26]....
        /*01ec*/ 	.word	0x00000410
        /*01f0*/ 	.word	0x000000ff
        /*01f4*/ 	.word	0x00038068
        /*01f8*/ 	.short	0x0100
        /*01fa*/ 	.byte	0x08
	.zero		1


	//   ....[27]....
        /*01fc*/ 	.word	0x00000420
        /*0200*/ 	.word	0x000000ff
        /*0204*/ 	.word	0x00038148
        /*0208*/ 	.short	0x0100
        /*020a*/ 	.byte	0x08
	.zero		1


	//   ....[28]....
        /*020c*/ 	.word	0x00000430
        /*0210*/ 	.word	0x000000ff
        /*0214*/ 	.word	0x00038070
        /*0218*/ 	.short	0x0100
        /*021a*/ 	.byte	0x08
	.zero		1


	//   ....[29]....
        /*021c*/ 	.word	0x00000440
        /*0220*/ 	.word	0x000000ff
        /*0224*/ 	.word	0x00038150
        /*0228*/ 	.short	0x0100
        /*022a*/ 	.byte	0x08
	.zero		1


	//   ....[30]....
        /*022c*/ 	.word	0x00000450
        /*0230*/ 	.word	0x000000ff
        /*0234*/ 	.word	0x00038078
        /*0238*/ 	.short	0x0100
        /*023a*/ 	.byte	0x08
	.zero		1


	//   ....[31]....
        /*023c*/ 	.word	0x00000460
        /*0240*/ 	.word	0x000000ff
        /*0244*/ 	.word	0x00038158
        /*0248*/ 	.short	0x0100
        /*024a*/ 	.byte	0x08
	.zero		1


	//   ....[32]....
        /*024c*/ 	.word	0x00000470
        /*0250*/ 	.word	0x000000ff
        /*0254*/ 	.word	0x00038080
        /*0258*/ 	.short	0x0100
        /*025a*/ 	.byte	0x08
	.zero		1


	//   ....[33]....
        /*025c*/ 	.word	0x00000480
        /*0260*/ 	.word	0x000000ff
        /*0264*/ 	.word	0x00038160
        /*0268*/ 	.short	0x0100
        /*026a*/ 	.byte	0x08
	.zero		1


	//   ....[34]....
        /*026c*/ 	.word	0x00000490
        /*0270*/ 	.word	0x000000ff
        /*0274*/ 	.word	0x00038088
        /*0278*/ 	.short	0x0100
        /*027a*/ 	.byte	0x08
	.zero		1


	//   ....[35]....
        /*027c*/ 	.word	0x000004a0
        /*0280*/ 	.word	0x000000ff
        /*0284*/ 	.word	0x00038168
        /*0288*/ 	.short	0x0100
        /*028a*/ 	.byte	0x08
	.zero		1


	//   ....[36]....
        /*028c*/ 	.word	0x000004b0
        /*0290*/ 	.word	0x000000ff
        /*0294*/ 	.word	0x00038090
        /*0298*/ 	.short	0x0100
        /*029a*/ 	.byte	0x08
	.zero		1


	//   ....[37]....
        /*029c*/ 	.word	0x000004c0
        /*02a0*/ 	.word	0x000000ff
        /*02a4*/ 	.word	0x00038170
        /*02a8*/ 	.short	0x0100
        /*02aa*/ 	.byte	0x08
	.zero		1


	//   ....[38]....
        /*02ac*/ 	.word	0x000004d0
        /*02b0*/ 	.word	0x000000ff
        /*02b4*/ 	.word	0x00038098
        /*02b8*/ 	.short	0x0100
        /*02ba*/ 	.byte	0x08
	.zero		1


	//   ....[39]....
        /*02bc*/ 	.word	0x000004e0
        /*02c0*/ 	.word	0x000000ff
        /*02c4*/ 	.word	0x00038178
        /*02c8*/ 	.short	0x0100
        /*02ca*/ 	.byte	0x08
	.zero		1


	//   ....[40]....
        /*02cc*/ 	.word	0x000004f0
        /*02d0*/ 	.word	0x000000ff
        /*02d4*/ 	.word	0x000380a0
        /*02d8*/ 	.short	0x0100
        /*02da*/ 	.byte	0x08
	.zero		1


	//   ....[41]....
        /*02dc*/ 	.word	0x00000500
        /*02e0*/ 	.word	0x000000ff
        /*02e4*/ 	.word	0x00038180
        /*02e8*/ 	.short	0x0100
        /*02ea*/ 	.byte	0x08
	.zero		1


	//   ....[42]....
        /*02ec*/ 	.word	0x00000510
        /*02f0*/ 	.word	0x000000ff
        /*02f4*/ 	.word	0x000380a8
        /*02f8*/ 	.short	0x0100
        /*02fa*/ 	.byte	0x08
	.zero		1


	//   ....[43]....
        /*02fc*/ 	.word	0x00000520
        /*0300*/ 	.word	0x000000ff
        /*0304*/ 	.word	0x00038188
        /*0308*/ 	.short	0x0100
        /*030a*/ 	.byte	0x08
	.zero		1


	//   ....[44]....
        /*030c*/ 	.word	0x00000530
        /*0310*/ 	.word	0x000000ff
        /*0314*/ 	.word	0x000380b0
        /*0318*/ 	.short	0x0100
        /*031a*/ 	.byte	0x08
	.zero		1


	//   ....[45]....
        /*031c*/ 	.word	0x00000540
        /*0320*/ 	.word	0x000000ff
        /*0324*/ 	.word	0x00038190
        /*0328*/ 	.short	0x0100
        /*032a*/ 	.byte	0x08
	.zero		1


	//   ....[46]....
        /*032c*/ 	.word	0x00000550
        /*0330*/ 	.word	0x000000ff
        /*0334*/ 	.word	0x000380b8
        /*0338*/ 	.short	0x0100
        /*033a*/ 	.byte	0x08
	.zero		1


	//   ....[47]....
        /*033c*/ 	.word	0x00000560
        /*0340*/ 	.word	0x000000ff
        /*0344*/ 	.word	0x00038198
        /*0348*/ 	.short	0x0100
        /*034a*/ 	.byte	0x08
	.zero		1


	//   ....[48]....
        /*034c*/ 	.word	0x00000570
        /*0350*/ 	.word	0x000000ff
        /*0354*/ 	.word	0x000380c0
        /*0358*/ 	.short	0x0100
        /*035a*/ 	.byte	0x08
	.zero		1


	//   ....[49]....
        /*035c*/ 	.word	0x00000580
        /*0360*/ 	.word	0x000000ff
        /*0364*/ 	.word	0x000381a0
        /*0368*/ 	.short	0x0100
        /*036a*/ 	.byte	0x08
	.zero		1


	//   ....[50]....
        /*036c*/ 	.word	0x00000590
        /*0370*/ 	.word	0x000000ff
        /*0374*/ 	.word	0x000380c8
        /*0378*/ 	.short	0x0100
        /*037a*/ 	.byte	0x08
	.zero		1


	//   ....[51]....
        /*037c*/ 	.word	0x000005a0
        /*0380*/ 	.word	0x000000ff
        /*0384*/ 	.word	0x000381a8
        /*0388*/ 	.short	0x0100
        /*038a*/ 	.byte	0x08
	.zero		1


	//   ....[52]....
        /*038c*/ 	.word	0x000005b0
        /*0390*/ 	.word	0x000000ff
        /*0394*/ 	.word	0x000380d0
        /*0398*/ 	.short	0x0100
        /*039a*/ 	.byte	0x08
	.zero		1


	//   ....[53]....
        /*039c*/ 	.word	0x000005c0
        /*03a0*/ 	.word	0x000000ff
        /*03a4*/ 	.word	0x000381b0
        /*03a8*/ 	.short	0x0100
        /*03aa*/ 	.byte	0x08
	.zero		1


	//   ....[54]....
        /*03ac*/ 	.word	0x000005d0
        /*03b0*/ 	.word	0x000000ff
        /*03b4*/ 	.word	0x000380d8
        /*03b8*/ 	.short	0x0100
        /*03ba*/ 	.byte	0x08
	.zero		1


	//   ....[55]....
        /*03bc*/ 	.word	0x000005e0
        /*03c0*/ 	.word	0x000000ff
        /*03c4*/ 	.word	0x000381b8
        /*03c8*/ 	.short	0x0100
        /*03ca*/ 	.byte	0x08
	.zero		1


	//   ....[56]....
        /*03cc*/ 	.word	0x00000eb0
        /*03d0*/ 	.word	0x00000006
        /*03d4*/ 	.word	0x00038000
        /*03d8*/ 	.short	0x010a
        /*03da*/ 	.byte	0x3f
	.zero		1


	//   ....[57]....
        /*03dc*/ 	.word	0x00001170
        /*03e0*/ 	.word	0x00000006
        /*03e4*/ 	.word	0x00038000
        /*03e8*/ 	.short	0x010a
        /*03ea*/ 	.byte	0x3f
	.zero		1


	//   ....[58]....
        /*03ec*/ 	.word	0x000012b0
        /*03f0*/ 	.word	0x000000ff
        /*03f4*/ 	.word	0x00000000
        /*03f8*/ 	.short	0x0101
        /*03fa*/ 	.byte	0x06
	.zero		1


	//   ....[59]....
        /*03fc*/ 	.word	0x000014a0
        /*0400*/ 	.word	0x00000004
        /*0404*/ 	.word	0x00000000
        /*0408*/ 	.short	0x0101
        /*040a*/ 	.byte	0x3f
	.zero		1


	//   ....[60]....
        /*040c*/ 	.word	0x0000a430
        /*0410*/ 	.word	0x00000011
        /*0414*/ 	.word	0x000380e0
        /*0418*/ 	.short	0x010a
        /*041a*/ 	.byte	0x3f
	.zero		1


	//   ....[61]....
        /*041c*/ 	.word	0x0000ac00
        /*0420*/ 	.word	0x00000004
        /*0424*/ 	.word	0x00000000
        /*0428*/ 	.short	0x010a
        /*042a*/ 	.byte	0x3f
	.zero		1


	//   ....[62]....
        /*042c*/ 	.word	0x0000acb0
        /*0430*/ 	.word	0x00000000
        /*0434*/ 	.word	0x00000000
        /*0438*/ 	.short	0x010a
        /*043a*/ 	.byte	0x3f
	.zero		1


	//   ....[63]....
        /*043c*/ 	.word	0x0000ad60
        /*0440*/ 	.word	0x00000000
        /*0444*/ 	.word	0x00000000
        /*0448*/ 	.short	0x010a
        /*044a*/ 	.byte	0x3f
	.zero		1


	//   ....[64]....
        /*044c*/ 	.word	0x0000ae10
        /*0450*/ 	.word	0x00000000
        /*0454*/ 	.word	0x00000000
        /*0458*/ 	.short	0x010a
        /*045a*/ 	.byte	0x3f
	.zero		1


	//   ....[65]....
        /*045c*/ 	.word	0x0000aec0
        /*0460*/ 	.word	0x00000000
        /*0464*/ 	.word	0x00000000
        /*0468*/ 	.short	0x010a
        /*046a*/ 	.byte	0x3f
	.zero		1


	//   ....[66]....
        /*046c*/ 	.word	0x0000af70
        /*0470*/ 	.word	0x00000000
        /*0474*/ 	.word	0x00000000
        /*0478*/ 	.short	0x010a
        /*047a*/ 	.byte	0x3f
	.zero		1


	//   ....[67]....
        /*047c*/ 	.word	0x0000b020
        /*0480*/ 	.word	0x00000000
        /*0484*/ 	.word	0x00000000
        /*0488*/ 	.short	0x010a
        /*048a*/ 	.byte	0x3f
	.zero		1


	//   ....[68]....
        /*048c*/ 	.word	0x0000b0d0
        /*0490*/ 	.word	0x00000000
        /*0494*/ 	.word	0x00000000
        /*0498*/ 	.short	0x010a
        /*049a*/ 	.byte	0x3f
	.zero		1


	//   ....[69]....
        /*049c*/ 	.word	0x0000b180
        /*04a0*/ 	.word	0x00000000
        /*04a4*/ 	.word	0x00000000
        /*04a8*/ 	.short	0x010a
        /*04aa*/ 	.byte	0x3f
	.zero		1


	//   ....[70]....
        /*04ac*/ 	.word	0x0000b230
        /*04b0*/ 	.word	0x00000000
        /*04b4*/ 	.word	0x00000000
        /*04b8*/ 	.short	0x010a
        /*04ba*/ 	.byte	0x3f
	.zero		1


	//   ....[71]....
        /*04bc*/ 	.word	0x0000b2e0
        /*04c0*/ 	.word	0x00000000
        /*04c4*/ 	.word	0x00000000
        /*04c8*/ 	.short	0x010a
        /*04ca*/ 	.byte	0x3f
	.zero		1


	//   ....[72]....
        /*04cc*/ 	.word	0x0000b390
        /*04d0*/ 	.word	0x00000000
        /*04d4*/ 	.word	0x00000000
        /*04d8*/ 	.short	0x010a
        /*04da*/ 	.byte	0x3f
	.zero		1


	//   ....[73]....
        /*04dc*/ 	.word	0x0000b440
        /*04e0*/ 	.word	0x00000000
        /*04e4*/ 	.word	0x00000000
        /*04e8*/ 	.short	0x010a
        /*04ea*/ 	.byte	0x3f
	.zero		1


	//   ....[74]....
        /*04ec*/ 	.word	0x0000b4f0
        /*04f0*/ 	.word	0x00000000
        /*04f4*/ 	.word	0x00000000
        /*04f8*/ 	.short	0x010a
        /*04fa*/ 	.byte	0x3f
	.zero		1


	//   ....[75]....
        /*04fc*/ 	.word	0x0000b5a0
        /*0500*/ 	.word	0x00000000
        /*0504*/ 	.word	0x00000000
        /*0508*/ 	.short	0x010a
        /*050a*/ 	.byte	0x3f
	.zero		1


	//   ....[76]....
        /*050c*/ 	.word	0x0000b650
        /*0510*/ 	.word	0x00000000
        /*0514*/ 	.word	0x00000000
        /*0518*/ 	.short	0x010a
        /*051a*/ 	.byte	0x3f
	.zero		1


	//   ....[77]....
        /*051c*/ 	.word	0x0000b700
        /*0520*/ 	.word	0x00000000
        /*0524*/ 	.word	0x00000000
        /*0528*/ 	.short	0x010a
        /*052a*/ 	.byte	0x3f
	.zero		1


	//   ....[78]....
        /*052c*/ 	.word	0x0000b7b0
        /*0530*/ 	.word	0x00000000
        /*0534*/ 	.word	0x00000000
        /*0538*/ 	.short	0x010a
        /*053a*/ 	.byte	0x3f
	.zero		1


	//   ....[79]....
        /*053c*/ 	.word	0x0000b860
        /*0540*/ 	.word	0x00000000
        /*0544*/ 	.word	0x00000000
        /*0548*/ 	.short	0x010a
        /*054a*/ 	.byte	0x3f
	.zero		1


	//   ....[80]....
        /*054c*/ 	.word	0x0000b910
        /*0550*/ 	.word	0x00000000
        /*0554*/ 	.word	0x00000000
        /*0558*/ 	.short	0x010a
        /*055a*/ 	.byte	0x3f
	.zero		1


	//   ....[81]....
        /*055c*/ 	.word	0x0000b9c0
        /*0560*/ 	.word	0x00000000
        /*0564*/ 	.word	0x00000000
        /*0568*/ 	.short	0x010a
        /*056a*/ 	.byte	0x3f
	.zero		1


	//   ....[82]....
        /*056c*/ 	.word	0x0000ba70
        /*0570*/ 	.word	0x00000000
        /*0574*/ 	.word	0x00000000
        /*0578*/ 	.short	0x010a
        /*057a*/ 	.byte	0x3f
	.zero		1


	//   ....[83]....
        /*057c*/ 	.word	0x0000bb20
        /*0580*/ 	.word	0x00000000
        /*0584*/ 	.word	0x00000000
        /*0588*/ 	.short	0x010a
        /*058a*/ 	.byte	0x3f
	.zero		1


	//   ....[84]....
        /*058c*/ 	.word	0x0000bbd0
        /*0590*/ 	.word	0x00000000
        /*0594*/ 	.word	0x00000000
        /*0598*/ 	.short	0x010a
        /*059a*/ 	.byte	0x3f
	.zero		1


	//   ....[85]....
        /*059c*/ 	.word	0x0000bc80
        /*05a0*/ 	.word	0x00000000
        /*05a4*/ 	.word	0x00000000
        /*05a8*/ 	.short	0x010a
        /*05aa*/ 	.byte	0x3f
	.zero		1


	//   ....[86]....
        /*05ac*/ 	.word	0x0000bd30
        /*05b0*/ 	.word	0x00000000
        /*05b4*/ 	.word	0x00000000
        /*05b8*/ 	.short	0x010a
        /*05ba*/ 	.byte	0x3f
	.zero		1


	//   ....[87]....
        /*05bc*/ 	.word	0x0000bde0
        /*05c0*/ 	.word	0x00000000
        /*05c4*/ 	.word	0x00000000
        /*05c8*/ 	.short	0x010a
        /*05ca*/ 	.byte	0x3f
	.zero		1


	//   ....[88]....
        /*05cc*/ 	.word	0x0000be90
        /*05d0*/ 	.word	0x00000002
        /*05d4*/ 	.word	0x00000000
        /*05d8*/ 	.short	0x010a
        /*05da*/ 	.byte	0x3f
	.zero		1


	//----- nvinfo : EIATTR_NUM_MBARRIERS
	.align		4
.L_26:
        /*05dc*/ 	.byte	0x03, 0x38
        /*05de*/ 	.short	0x0038


	//----- nvinfo : EIATTR_EXIT_INSTR_OFFSETS
	.align		4
        /*05e0*/ 	.byte	0x04, 0x1c
        /*05e2*/ 	.short	(.L_28 - .L_27)


	//   ....[0]....
.L_27:
        /*05e4*/ 	.word	0x000009e0


	//   ....[1]....
        /*05e8*/ 	.word	0x000015e0


	//   ....[2]....
        /*05ec*/ 	.word	0x000081a0


	//   ....[3]....
        /*05f0*/ 	.word	0x000081c0


	//   ....[4]....
        /*05f4*/ 	.word	0x0000a200


	//   ....[5]....
        /*05f8*/ 	.word	0x0000a220


	//   ....[6]....
        /*05fc*/ 	.word	0x0000a240


	//   ....[7]....
        /*0600*/ 	.word	0x0000aaf0


	//   ....[8]....
        /*0604*/ 	.word	0x0000bec0


	//----- nvinfo : EIATTR_MAX_THREADS
	.align		4
.L_28:
        /*0608*/ 	.byte	0x04, 0x05
        /*060a*/ 	.short	(.L_30 - .L_29)
.L_29:
        /*060c*/ 	.word	0x00000100
        /*0610*/ 	.word	0x00000001
        /*0614*/ 	.word	0x00000001


	//----- nvinfo : EIATTR_CRS_STACK_SIZE
	.align		4
.L_30:
        /*0618*/ 	.byte	0x04, 0x1e
        /*061a*/ 	.short	(.L_32 - .L_31)
.L_31:
        /*061c*/ 	.word	0x00000000


	//----- nvinfo : EIATTR_CBANK_PARAM_SIZE
	.align		4
.L_32:
        /*0620*/ 	.byte	0x03, 0x19
        /*0622*/ 	.short	0x0470


	//----- nvinfo : EIATTR_PARAM_CBANK
	.align		4
        /*0624*/ 	.byte	0x04, 0x0a
        /*0626*/ 	.short	(.L_34 - .L_33)
	.align		4
.L_33:
        /*0628*/ 	.word	index@(.nv.constant0._ZN7cutlass13device_kernelINS_4conv6kernel13ConvUniversalINS1_16ConvProblemShapeILNS1_8OperatorE0ELi3EEENS1_10collective14CollectiveConvINS1_46MainloopSm90TmaGmmaWarpSpecializedImplicitGemmILS5_0ELi28ELi3EN4cute5tupleIJNSA_1CILi1EEESD_SD_EEENS1_36KernelImplicitTmaWarpSpecializedSm90ELi1EEENSB_IJNSC_ILi128EEESH_NSB_IJNSC_ILi32EEEEEEEEENS_12float_e4m3_tESL_NSA_8TiledMMAINSA_8MMA_AtomIJNSA_4SM904GMMA31MMA_64x128x32_F32E4M3E4M3_SS_TNILNSP_7ScaleInE1ELSR_1EEEEEENSA_6LayoutISE_NSB_IJNSC_ILi0EEESV_SV_EEEEENSB_IJNSA_10UnderscoreESY_SY_EEEEENS7_6detail26Sm90ImplicitGemmTileTraitsINSA_20SM90_TMA_LOAD_IM2COLENSA_14ComposedLayoutINSA_7SwizzleILi1ELi4ELi3EEENSA_18smem_ptr_flag_bitsILi8EEENSU_INSB_IJNSB_IJNSC_ILi8EEENSC_ILi16EEEEEENSB_IJSI_SD_EEENSB_IJSD_NSC_ILi28EEEEEEEEENSB_IJNSB_IJSI_NSC_ILi256EEEEEENSB_IJSD_SV_EEENSB_IJSV_NSC_ILi4096EEEEEEEEEEEEEvEENS12_INSA_13SM90_TMA_LOADES1N_vEEEENS_8epilogue10collective6detail29Sm90TmaWarpSpecializedAdapterINS1T_15DefaultEpilogueISL_NSB_IJNSB_IJllllEEESD_SV_EEES1Y_NS1S_6thread17LinearCombinationISL_Li1EffLNS1Z_9ScaleType4KindE0ELNS_15FloatRoundStyleE2ESL_EENS_4gemm15EpilogueDefaultEEEEEvvEEEEvNT_6ParamsE)
        /*062c*/ 	.short	0x0210
        /*062e*/ 	.short	0x0470


	//----- nvinfo : EIATTR_SW_WAR
	.align		4
.L_34:
        /*0630*/ 	.byte	0x04, 0x36
        /*0632*/ 	.short	(.L_36 - .L_35)
.L_35:
        /*0634*/ 	.word	0x00000008
.L_36:


//--------------------- .nv.callgraph             --------------------------
	.section	.nv.callgraph,"",@"SHT_CUDA_CALLGRAPH"
	.align	4
	.sectionentsize	8
	.align		4
        /*0000*/ 	.word	0x00000000
	.align		4
        /*0004*/ 	.word	0xffffffff
	.align		4
        /*0008*/ 	.word	0x00000000
	.align		4
        /*000c*/ 	.word	0xfffffffe
	.align		4
        /*0010*/ 	.word	0x00000000
	.align		4
        /*0014*/ 	.word	0xfffffffd
	.align		4
        /*0018*/ 	.word	0x00000000
	.align		4
        /*001c*/ 	.word	0xfffffffc


//--------------------- .nv.constant4             --------------------------
	.section	.nv.constant4,"a",@progbits
	.align	8
	.align		8
.nv.constant4:
        /*0000*/ 	.dword	_ZN39_INTERNAL_2f8c9124_4_k_cu_e57db77d_33784cuda3std3__45__cpo5beginE
	.align		8
        /*0008*/ 	.dword	_ZN39_INTERNAL_2f8c9124_4_k_cu_e57db77d_33784cuda3std3__45__cpo3endE
	.align		8
        /*0010*/ 	.dword	_ZN39_INTERNAL_2f8c9124_4_k_cu_e57db77d_33784cuda3std3__45__cpo6cbeginE
	.align		8
        /*0018*/ 	.dword	_ZN39_INTERNAL_2f8c9124_4_k_cu_e57db77d_33784cuda3std3__45__cpo4cendE
	.align		8
        /*0020*/ 	.dword	_ZN39_INTERNAL_2f8c9124_4_k_cu_e57db77d_33784cuda3std3__441_GLOBAL__N__2f8c9124_4_k_cu_e57db77d_33786ignoreE
	.align		8
        /*0028*/ 	.dword	_ZN39_INTERNAL_2f8c9124_4_k_cu_e57db77d_33784cuda3std3__419piecewise_constructE
	.align		8
        /*0030*/ 	.dword	_ZN39_INTERNAL_2f8c9124_4_k_cu_e57db77d_33784cuda3std3__48in_placeE
	.align		8
        /*0038*/ 	.dword	_ZN39_INTERNAL_2f8c9124_4_k_cu_e57db77d_33784cuda3std6ranges3__45__cpo4swapE
	.align		8
        /*0040*/ 	.dword	_ZN39_INTERNAL_2f8c9124_4_k_cu_e57db77d_33784cuda3std6ranges3__45__cpo9iter_moveE
	.align		8
        /*0048*/ 	.dword	_ZN39_INTERNAL_2f8c9124_4_k_cu_e57db77d_33784cute7productE
	.align		8
        /*0050*/ 	.dword	_ZN39_INTERNAL_2f8c9124_4_k_cu_e57db77d_33784cute1_E


//--------------------- .text._ZN7cutlass13device_kernelINS_4conv6kernel13ConvUniversalINS1_16ConvProblemShapeILNS1_8OperatorE0ELi3EEENS1_10collective14CollectiveConvINS1_46MainloopSm90TmaGmmaWarpSpecializedImplicitGemmILS5_0ELi28ELi3EN4cute5tupleIJNSA_1CILi1EEESD_SD_EEENS1_36KernelImplicitTmaWarpSpecializedSm90ELi1EEENSB_IJNSC_ILi128EEESH_NSB_IJNSC_ILi32EEEEEEEEENS_12float_e4m3_tESL_NSA_8TiledMMAINSA_8MMA_AtomIJNSA_4SM904GMMA31MMA_64x128x32_F32E4M3E4M3_SS_TNILNSP_7ScaleInE1ELSR_1EEEEEENSA_6LayoutISE_NSB_IJNSC_ILi0EEESV_SV_EEEEENSB_IJNSA_10UnderscoreESY_SY_EEEEENS7_6detail26Sm90ImplicitGemmTileTraitsINSA_20SM90_TMA_LOAD_IM2COLENSA_14ComposedLayoutINSA_7SwizzleILi1ELi4ELi3EEENSA_18smem_ptr_flag_bitsILi8EEENSU_INSB_IJNSB_IJNSC_ILi8EEENSC_ILi16EEEEEENSB_IJSI_SD_EEENSB_IJSD_NSC_ILi28EEEEEEEEENSB_IJNSB_IJSI_NSC_ILi256EEEEEENSB_IJSD_SV_EEENSB_IJSV_NSC_ILi4096EEEEEEEEEEEEEvEENS12_INSA_13SM90_TMA_LOADES1N_vEEEENS_8epilogue10collective6detail29Sm90TmaWarpSpecializedAdapterINS1T_15DefaultEpilogueISL_NSB_IJNSB_IJllllEEESD_SV_EEES1Y_NS1S_6thread17LinearCombinationISL_Li1EffLNS1Z_9ScaleType4KindE0ELNS_15FloatRoundStyleE2ESL_EENS_4gemm15EpilogueDefaultEEEEEvvEEEEvNT_6ParamsE --------------------------
	.section	.text._ZN7cutlass13device_kernelINS_4conv6kernel13ConvUniversalINS1_16ConvProblemShapeILNS1_8OperatorE0ELi3EEENS1_10collective14CollectiveConvINS1_46MainloopSm90TmaGmmaWarpSpecializedImplicitGemmILS5_0ELi28ELi3EN4cute5tupleIJNSA_1CILi1EEESD_SD_EEENS1_36KernelImplicitTmaWarpSpecializedSm90ELi1EEENSB_IJNSC_ILi128EEESH_NSB_IJNSC_ILi32EEEEEEEEENS_12float_e4m3_tESL_NSA_8TiledMMAINSA_8MMA_AtomIJNSA_4SM904GMMA31MMA_64x128x32_F32E4M3E4M3_SS_TNILNSP_7ScaleInE1ELSR_1EEEEEENSA_6LayoutISE_NSB_IJNSC_ILi0EEESV_SV_EEEEENSB_IJNSA_10UnderscoreESY_SY_EEEEENS7_6detail26Sm90ImplicitGemmTileTraitsINSA_20SM90_TMA_LOAD_IM2COLENSA_14ComposedLayoutINSA_7SwizzleILi1ELi4ELi3EEENSA_18smem_ptr_flag_bitsILi8EEENSU_INSB_IJNSB_IJNSC_ILi8EEENSC_ILi16EEEEEENSB_IJSI_SD_EEENSB_IJSD_NSC_ILi28EEEEEEEEENSB_IJNSB_IJSI_NSC_ILi256EEEEEENSB_IJSD_SV_EEENSB_IJSV_NSC_ILi4096EEEEEEEEEEEEEvEENS12_INSA_13SM90_TMA_LOADES1N_vEEEENS_8epilogue10collective6detail29Sm90TmaWarpSpecializedAdapterINS1T_15DefaultEpilogueISL_NSB_IJNSB_IJllllEEESD_SV_EEES1Y_NS1S_6thread17LinearCombinationISL_Li1EffLNS1Z_9ScaleType4KindE0ELNS_15FloatRoundStyleE2ESL_EENS_4gemm15EpilogueDefaultEEEEEvvEEEEvNT_6ParamsE,"ax",@progbits
	.align	128
.text._ZN7cutlass13device_kernelINS_4conv6kernel13ConvUniversalINS1_16ConvProblemShapeILNS1_8OperatorE0ELi3EEENS1_10collective14CollectiveConvINS1_46MainloopSm90TmaGmmaWarpSpecializedImplicitGemmILS5_0ELi28ELi3EN4cute5tupleIJNSA_1CILi1EEESD_SD_EEENS1_36KernelImplicitTmaWarpSpecializedSm90ELi1EEENSB_IJNSC_ILi128EEESH_NSB_IJNSC_ILi32EEEEEEEEENS_12float_e4m3_tESL_NSA_8TiledMMAINSA_8MMA_AtomIJNSA_4SM904GMMA31MMA_64x128x32_F32E4M3E4M3_SS_TNILNSP_7ScaleInE1ELSR_1EEEEEENSA_6LayoutISE_NSB_IJNSC_ILi0EEESV_SV_EEEEENSB_IJNSA_10UnderscoreESY_SY_EEEEENS7_6detail26Sm90ImplicitGemmTileTraitsINSA_20SM90_TMA_LOAD_IM2COLENSA_14ComposedLayoutINSA_7SwizzleILi1ELi4ELi3EEENSA_18smem_ptr_flag_bitsILi8EEENSU_INSB_IJNSB_IJNSC_ILi8EEENSC_ILi16EEEEEENSB_IJSI_SD_EEENSB_IJSD_NSC_ILi28EEEEEEEEENSB_IJNSB_IJSI_NSC_ILi256EEEEEENSB_IJSD_SV_EEENSB_IJSV_NSC_ILi4096EEEEEEEEEEEEEvEENS12_INSA_13SM90_TMA_LOADES1N_vEEEENS_8epilogue10collective6detail29Sm90TmaWarpSpecializedAdapterINS1T_15DefaultEpilogueISL_NSB_IJNSB_IJllllEEESD_SV_EEES1Y_NS1S_6thread17LinearCombinationISL_Li1EffLNS1Z_9ScaleType4KindE0ELNS_15FloatRoundStyleE2ESL_EENS_4gemm15EpilogueDefaultEEEEEvvEEEEvNT_6ParamsE:
        .type           _ZN7cutlass13device_kernelINS_4conv6kernel13ConvUniversalINS1_16ConvProblemShapeILNS1_8OperatorE0ELi3EEENS1_10collective14CollectiveConvINS1_46MainloopSm90TmaGmmaWarpSpecializedImplicitGemmILS5_0ELi28ELi3EN4cute5tupleIJNSA_1CILi1EEESD_SD_EEENS1_36KernelImplicitTmaWarpSpecializedSm90ELi1EEENSB_IJNSC_ILi128EEESH_NSB_IJNSC_ILi32EEEEEEEEENS_12float_e4m3_tESL_NSA_8TiledMMAINSA_8MMA_AtomIJNSA_4SM904GMMA31MMA_64x128x32_F32E4M3E4M3_SS_TNILNSP_7ScaleInE1ELSR_1EEEEEENSA_6LayoutISE_NSB_IJNSC_ILi0EEESV_SV_EEEEENSB_IJNSA_10UnderscoreESY_SY_EEEEENS7_6detail26Sm90ImplicitGemmTileTraitsINSA_20SM90_TMA_LOAD_IM2COLENSA_14ComposedLayoutINSA_7SwizzleILi1ELi4ELi3EEENSA_18smem_ptr_flag_bitsILi8EEENSU_INSB_IJNSB_IJNSC_ILi8EEENSC_ILi16EEEEEENSB_IJSI_SD_EEENSB_IJSD_NSC_ILi28EEEEEEEEENSB_IJNSB_IJSI_NSC_ILi256EEEEEENSB_IJSD_SV_EEENSB_IJSV_NSC_ILi4096EEEEEEEEEEEEEvEENS12_INSA_13SM90_TMA_LOADES1N_vEEEENS_8epilogue10collective6detail29Sm90TmaWarpSpecializedAdapterINS1T_15DefaultEpilogueISL_NSB_IJNSB_IJllllEEESD_SV_EEES1Y_NS1S_6thread17LinearCombinationISL_Li1EffLNS1Z_9ScaleType4KindE0ELNS_15FloatRoundStyleE2ESL_EENS_4gemm15EpilogueDefaultEEEEEvvEEEEvNT_6ParamsE,@function
        .size           _ZN7cutlass13device_kernelINS_4conv6kernel13ConvUniversalINS1_16ConvProblemShapeILNS1_8OperatorE0ELi3EEENS1_10collective14CollectiveConvINS1_46MainloopSm90TmaGmmaWarpSpecializedImplicitGemmILS5_0ELi28ELi3EN4cute5tupleIJNSA_1CILi1EEESD_SD_EEENS1_36KernelImplicitTmaWarpSpecializedSm90ELi1EEENSB_IJNSC_ILi128EEESH_NSB_IJNSC_ILi32EEEEEEEEENS_12float_e4m3_tESL_NSA_8TiledMMAINSA_8MMA_AtomIJNSA_4SM904GMMA31MMA_64x128x32_F32E4M3E4M3_SS_TNILNSP_7ScaleInE1ELSR_1EEEEEENSA_6LayoutISE_NSB_IJNSC_ILi0EEESV_SV_EEEEENSB_IJNSA_10UnderscoreESY_SY_EEEEENS7_6detail26Sm90ImplicitGemmTileTraitsINSA_20SM90_TMA_LOAD_IM2COLENSA_14ComposedLayoutINSA_7SwizzleILi1ELi4ELi3EEENSA_18smem_ptr_flag_bitsILi8EEENSU_INSB_IJNSB_IJNSC_ILi8EEENSC_ILi16EEEEEENSB_IJSI_SD_EEENSB_IJSD_NSC_ILi28EEEEEEEEENSB_IJNSB_IJSI_NSC_ILi256EEEEEENSB_IJSD_SV_EEENSB_IJSV_NSC_ILi4096EEEEEEEEEEEEEvEENS12_INSA_13SM90_TMA_LOADES1N_vEEEENS_8epilogue10collective6detail29Sm90TmaWarpSpecializedAdapterINS1T_15DefaultEpilogueISL_NSB_IJNSB_IJllllEEESD_SV_EEES1Y_NS1S_6thread17LinearCombinationISL_Li1EffLNS1Z_9ScaleType4KindE0ELNS_15FloatRoundStyleE2ESL_EENS_4gemm15EpilogueDefaultEEEEEvvEEEEvNT_6ParamsE,(.L_x_314 - _ZN7cutlass13device_kernelINS_4conv6kernel13ConvUniversalINS1_16ConvProblemShapeILNS1_8OperatorE0ELi3EEENS1_10collective14CollectiveConvINS1_46MainloopSm90TmaGmmaWarpSpecializedImplicitGemmILS5_0ELi28ELi3EN4cute5tupleIJNSA_1CILi1EEESD_SD_EEENS1_36KernelImplicitTmaWarpSpecializedSm90ELi1EEENSB_IJNSC_ILi128EEESH_NSB_IJNSC_ILi32EEEEEEEEENS_12float_e4m3_tESL_NSA_8TiledMMAINSA_8MMA_AtomIJNSA_4SM904GMMA31MMA_64x128x32_F32E4M3E4M3_SS_TNILNSP_7ScaleInE1ELSR_1EEEEEENSA_6LayoutISE_NSB_IJNSC_ILi0EEESV_SV_EEEEENSB_IJNSA_10UnderscoreESY_SY_EEEEENS7_6detail26Sm90ImplicitGemmTileTraitsINSA_20SM90_TMA_LOAD_IM2COLENSA_14ComposedLayoutINSA_7SwizzleILi1ELi4ELi3EEENSA_18smem_ptr_flag_bitsILi8EEENSU_INSB_IJNSB_IJNSC_ILi8EEENSC_ILi16EEEEEENSB_IJSI_SD_EEENSB_IJSD_NSC_ILi28EEEEEEEEENSB_IJNSB_IJSI_NSC_ILi256EEEEEENSB_IJSD_SV_EEENSB_IJSV_NSC_ILi4096EEEEEEEEEEEEEvEENS12_INSA_13SM90_TMA_LOADES1N_vEEEENS_8epilogue10collective6detail29Sm90TmaWarpSpecializedAdapterINS1T_15DefaultEpilogueISL_NSB_IJNSB_IJllllEEESD_SV_EEES1Y_NS1S_6thread17LinearCombinationISL_Li1EffLNS1Z_9ScaleType4KindE0ELNS_15FloatRoundStyleE2ESL_EENS_4gemm15EpilogueDefaultEEEEEvvEEEEvNT_6ParamsE)
        .other          _ZN7cutlass13device_kernelINS_4conv6kernel13ConvUniversalINS1_16ConvProblemShapeILNS1_8OperatorE0ELi3EEENS1_10collective14CollectiveConvINS1_46MainloopSm90TmaGmmaWarpSpecializedImplicitGemmILS5_0ELi28ELi3EN4cute5tupleIJNSA_1CILi1EEESD_SD_EEENS1_36KernelImplicitTmaWarpSpecializedSm90ELi1EEENSB_IJNSC_ILi128EEESH_NSB_IJNSC_ILi32EEEEEEEEENS_12float_e4m3_tESL_NSA_8TiledMMAINSA_8MMA_AtomIJNSA_4SM904GMMA31MMA_64x128x32_F32E4M3E4M3_SS_TNILNSP_7ScaleInE1ELSR_1EEEEEENSA_6LayoutISE_NSB_IJNSC_ILi0EEESV_SV_EEEEENSB_IJNSA_10UnderscoreESY_SY_EEEEENS7_6detail26Sm90ImplicitGemmTileTraitsINSA_20SM90_TMA_LOAD_IM2COLENSA_14ComposedLayoutINSA_7SwizzleILi1ELi4ELi3EEENSA_18smem_ptr_flag_bitsILi8EEENSU_INSB_IJNSB_IJNSC_ILi8EEENSC_ILi16EEEEEENSB_IJSI_SD_EEENSB_IJSD_NSC_ILi28EEEEEEEEENSB_IJNSB_IJSI_NSC_ILi256EEEEEENSB_IJSD_SV_EEENSB_IJSV_NSC_ILi4096EEEEEEEEEEEEEvEENS12_INSA_13SM90_TMA_LOADES1N_vEEEENS_8epilogue10collective6detail29Sm90TmaWarpSpecializedAdapterINS1T_15DefaultEpilogueISL_NSB_IJNSB_IJllllEEESD_SV_EEES1Y_NS1S_6thread17LinearCombinationISL_Li1EffLNS1Z_9ScaleType4KindE0ELNS_15FloatRoundStyleE2ESL_EENS_4gemm15EpilogueDefaultEEEEEvvEEEEvNT_6ParamsE,@"STO_CUDA_ENTRY STV_DEFAULT"
_ZN7cutlass13device_kernelINS_4conv6kernel13ConvUniversalINS1_16ConvProblemShapeILNS1_8OperatorE0ELi3EEENS1_10collective14CollectiveConvINS1_46MainloopSm90TmaGmmaWarpSpecializedImplicitGemmILS5_0ELi28ELi3EN4cute5tupleIJNSA_1CILi1EEESD_SD_EEENS1_36KernelImplicitTmaWarpSpecializedSm90ELi1EEENSB_IJNSC_ILi128EEESH_NSB_IJNSC_ILi32EEEEEEEEENS_12float_e4m3_tESL_NSA_8TiledMMAINSA_8MMA_AtomIJNSA_4SM904GMMA31MMA_64x128x32_F32E4M3E4M3_SS_TNILNSP_7ScaleInE1ELSR_1EEEEEENSA_6LayoutISE_NSB_IJNSC_ILi0EEESV_SV_EEEEENSB_IJNSA_10UnderscoreESY_SY_EEEEENS7_6detail26Sm90ImplicitGemmTileTraitsINSA_20SM90_TMA_LOAD_IM2COLENSA_14ComposedLayoutINSA_7SwizzleILi1ELi4ELi3EEENSA_18smem_ptr_flag_bitsILi8EEENSU_INSB_IJNSB_IJNSC_ILi8EEENSC_ILi16EEEEEENSB_IJSI_SD_EEENSB_IJSD_NSC_ILi28EEEEEEEEENSB_IJNSB_IJSI_NSC_ILi256EEEEEENSB_IJSD_SV_EEENSB_IJSV_NSC_ILi4096EEEEEEEEEEEEEvEENS12_INSA_13SM90_TMA_LOADES1N_vEEEENS_8epilogue10collective6detail29Sm90TmaWarpSpecializedAdapterINS1T_15DefaultEpilogueISL_NSB_IJNSB_IJllllEEESD_SV_EEES1Y_NS1S_6thread17LinearCombinationISL_Li1EffLNS1Z_9ScaleType4KindE0ELNS_15FloatRoundStyleE2ESL_EENS_4gemm15EpilogueDefaultEEEEEvvEEEEvNT_6ParamsE:
[----:B------:R-:W-:Y:S01]  /*0000*/  LDC R1, c[0x0][0x28] ;  /* 0x00000a00ff017b82 */ /* 0x000fe20000000800 */
[----:B------:R-:W0:Y:S01]  /*0010*/  S2R R8, SR_TID.X ;  /* 0x0000000000087919 */ /* 0x000e220000002100 */
[----:B------:R-:W-:Y:S01]  /*0020*/  ELECT P0, URZ, PT ;  /* 0x00000000003f782f */ /* 0x000fe20003800000 */
[----:B------:R-:W-:Y:S01]  /*0030*/  BSSY B0, `(.L_x_0) ;  /* 0x000000f000007945 */ /* 0x000fe20003800000 */
[--C-:B0-----:R-:W-:Y:S02]  /*0040*/  SHF.R.U32.HI R0, RZ, 0x5, R8.reuse ;  /* 0x00000005ff007819 */ /* 0x101fe40000011608 */
[----:B------:R-:W-:-:S03]  /*0050*/  SHF.R.U32.HI R3, RZ, 0x7, R8 ;  /* 0x00000007ff037819 */ /* 0x000fc60000011608 */
[----:B------:R-:W0:Y:S04]  /*0060*/  SHFL.IDX PT, R2, R0, RZ, 0x1f ;  /* 0x00001fff00027589 */ /* 0x000e2800000e0000 */
[----:B------:R1:W2:Y:S01]  /*0070*/  SHFL.IDX PT, R7, R3, RZ, 0x1f ;  /* 0x00001fff03077589 */ /* 0x0002a200000e0000 */
[----:B0-----:R-:W-:-:S13]  /*0080*/  ISETP.NE.OR P0, PT, R2, RZ, !P0 ;  /* 0x000000ff0200720c */ /* 0x001fda0004705670 */
[----:B-12---:R-:W-:Y:S05]  /*0090*/  @P0 BRA `(.L_x_1) ;  /* 0x0000000000200947 */ /* 0x006fea0003800000 */
[----:B------:R-:W-:Y:S02]  /*00a0*/  ULDC.64 UR4, c[0x0][0x198] ;  /* 0x0000660000047ab9 */ /* 0x000fe40000000a00 */
[----:B------:R-:W-:Y:S02]  /*00b0*/  UIADD3 UR6, UP0, UR4, 0xf0, URZ ;  /* 0x000000f004067890 */ /* 0x000fe4000ff1e03f */
[----:B------:R-:W-:Y:S02]  /*00c0*/  UIADD3 UR4, UP1, UR4, 0x270, URZ ;  /* 0x0000027004047890 */ /* 0x000fe4000ff3e03f */
[----:B------:R-:W-:Y:S02]  /*00d0*/  UIADD3.X UR7, URZ, UR5, URZ, UP0, !UPT ;  /* 0x000000053f077290 */ /* 0x000fe400087fe43f */
[----:B------:R-:W-:-:S07]  /*00e0*/  UIADD3.X UR5, URZ, UR5, URZ, UP1, !UPT ;  /* 0x000000053f057290 */ /* 0x000fce0008ffe43f */
[----:B------:R0:W-:Y:S02]  /*00f0*/  UTMACCTL.PF [UR6] ;  /* 0x00000000060079b9 */ /* 0x0001e40008040000 */
[----:B------:R0:W-:Y:S02]  /*0100*/  UTMACCTL.PF [UR4] ;  /* 0x00000000040079b9 */ /* 0x0001e40008040000 */
[----:B0-----:R-:W-:Y:S01]  /*0110*/  NOP ;  /* 0x0000000000007918 */ /* 0x001fe20000000000 */
.L_x_1:
[----:B------:R-:W-:Y:S05]  /*0120*/  BSYNC B0 ;  /* 0x0000000000007941 */ /* 0x000fea0003800000 */
.L_x_0:
[----:B------:R-:W0:Y:S01]  /*0130*/  SHFL.IDX PT, R0, R0, RZ, 0x1f ;  /* 0x00001fff00007589 */ /* 0x000e2200000e0000 */
[----:B------:R-:W-:-:S04]  /*0140*/  SHF.R.S32.HI R3, RZ, 0x1f, R2 ;  /* 0x0000001fff037819 */ /* 0x000fc80000011402 */
[----:B------:R-:W-:Y:S02]  /*0150*/  LEA.HI R3, R3, R2, RZ, 0x2 ;  /* 0x0000000203037211 */ /* 0x000fe400078f10ff */
[----:B0-----:R-:W-:-:S13]  /*0160*/  ISETP.NE.AND P0, PT, R0, RZ, PT ;  /* 0x000000ff0000720c */ /* 0x001fda0003f05270 */
[----:B------:R-:W-:Y:S05]  /*0170*/  @P0 BRA `(.L_x_2) ;  /* 0x0000000400240947 */ /* 0x000fea0003800000 */
[----:B------:R-:W-:Y:S01]  /*0180*/  ELECT P0, URZ, PT ;  /* 0x00000000003f782f */ /* 0x000fe20003800000 */
[----:B------:R-:W-:-:S12]  /*0190*/  BSSY B0, `(.L_x_2) ;  /* 0x0000047000007945 */ /* 0x000fd80003800000 */
[----:B------:R-:W-:Y:S05]  /*01a0*/  @!P0 BRA `(.L_x_3) ;  /* 0x0000000400148947 */ /* 0x000fea0003800000 */
[----:B------:R-:W0:Y:S01]  /*01b0*/  S2UR UR8, SR_CgaCtaId ;  /* 0x00000000000879c3 */ /* 0x000e220000008800 */
[----:B------:R-:W-:Y:S01]  /*01c0*/  UMOV UR4, 0x400 ;  /* 0x0000040000047882 */ /* 0x000fe20000000000 */
[----:B------:R-:W-:Y:S01]  /*01d0*/  UMOV UR5, 0x1 ;  /* 0x0000000100057882 */ /* 0x000fe20000000000 */
[----:B------:R-:W-:Y:S02]  /*01e0*/  UMOV UR6, 0x80 ;  /* 0x0000008000067882 */ /* 0x000fe40000000000 */
[----:B------:R-:W-:-:S04]  /*01f0*/  UIADD3 UR6, -UR6, 0x100000, URZ ;  /* 0x0010000006067890 */ /* 0x000fc8000fffe13f */
[----:B------:R-:W-:Y:S02]  /*0200*/  USHF.L.U32 UR7, UR6, 0xb, URZ ;  /* 0x0000000b06077899 */ /* 0x000fe4000800063f */
[----:B------:R-:W-:Y:S02]  /*0210*/  USHF.L.U32 UR6, UR6, 0x1, URZ ;  /* 0x0000000106067899 */ /* 0x000fe4000800063f */
[----:B0-----:R-:W-:Y:S02]  /*0220*/  ULEA UR8, UR8, UR4, 0x18 ;  /* 0x0000000408087291 */ /* 0x001fe4000f8ec03f */
[----:B------:R-:W-:-:S04]  /*0230*/  UIADD3 UR4, -UR5, 0x100000, URZ ;  /* 0x0010000005047890 */ /* 0x000fc8000fffe13f */
[----:B------:R-:W-:Y:S02]  /*0240*/  USHF.L.U32 UR5, UR4, 0xb, URZ ;  /* 0x0000000b04057899 */ /* 0x000fe4000800063f */
[----:B------:R-:W-:Y:S01]  /*0250*/  USHF.L.U32 UR4, UR4, 0x1, URZ ;  /* 0x0000000104047899 */ /* 0x000fe2000800063f */
[----:B------:R-:W0:Y:S11]  /*0260*/  FENCE.VIEW.ASYNC.S ;  /* 0x00000000000073c6 */ /* 0x000e360000000000 */
[----:B0-----:R0:W1:Y:S01]  /*0270*/  SYNCS.EXCH.64 URZ, [UR8+0x38000], UR4 ;  /* 0x03800004083f75b2 */ /* 0x0010620008000100 */
[----:B------:R0:W2:Y:S01]  /*0280*/  SYNCS.EXCH.64 URZ, [UR8+0x380e0], UR6 ;  /* 0x0380e006083f75b2 */ /* 0x0000a20008000100 */
[----:B------:R0:W3:Y:S01]  /*0290*/  SYNCS.EXCH.64 URZ, [UR8+0x38008], UR4 ;  /* 0x03800804083f75b2 */ /* 0x0000e20008000100 */
[----:B------:R0:W4:Y:S01]  /*02a0*/  SYNCS.EXCH.64 URZ, [UR8+0x380e8], UR6 ;  /* 0x0380e806083f75b2 */ /* 0x0001220008000100 */
[----:B------:R0:W0:Y:S01]  /*02b0*/  SYNCS.EXCH.64 URZ, [UR8+0x38010], UR4 ;  /* 0x03801004083f75b2 */ /* 0x0000220008000100 */
        /* <DEDUP_REMOVED lines=51> */
[----:B-1234-:R-:W-:Y:S01]  /*05f0*/  NOP ;  /* 0x0000000000007918 */ /* 0x01efe20000000000 */
.L_x_3:
[----:B0-----:R-:W-:Y:S05]  /*0600*/  BSYNC B0 ;  /* 0x0000000000007941 */ /* 0x001fea0003800000 */
.L_x_2:
[----:B------:R-:W-:Y:S01]  /*0610*/  ULDC.64 UR4, c[0x0][0x618] ;  /* 0x0001860000047ab9 */ /* 0x000fe20000000a00 */
[----:B------:R-:W-:Y:S01]  /*0620*/  LOP3.LUT R3, R3, 0xfffffffc, RZ, 0xc0, !PT ;  /* 0xfffffffc03037812 */ /* 0x000fe200078ec0ff */
[----:B------:R-:W-:Y:S01]  /*0630*/  NOP ;  /* 0x0000000000007918 */ /* 0x000fe20000000000 */
[----:B------:R-:W-:Y:S01]  /*0640*/  ISETP.NE.U32.AND P0, PT, RZ, UR4, PT ;  /* 0x00000004ff007c0c */ /* 0x000fe2000bf05070 */
[----:B------:R-:W-:Y:S01]  /*0650*/  NOP ;  /* 0x0000000000007918 */ /* 0x000fe20000000000 */
[----:B------:R-:W-:Y:S01]  /*0660*/  BAR.SYNC.DEFER_BLOCKING 0x0 ;  /* 0x0000000000007b1d */ /* 0x000fe20000010000 */
[----:B------:R-:W-:Y:S01]  /*0670*/  IMAD.IADD R6, R2, 0x1, -R3 ;  /* 0x0000000102067824 */ /* 0x000fe200078e0a03 */
[----:B------:R-:W-:Y:S02]  /*0680*/  ISETP.NE.AND.EX P0, PT, RZ, UR5, PT, P0 ;  /* 0x00000005ff007c0c */ /* 0x000fe4000bf05300 */
[C---:B------:R-:W-:Y:S02]  /*0690*/  ISETP.NE.AND P2, PT, R7.reuse, 0x1, PT ;  /* 0x000000010700780c */ /* 0x040fe40003f45270 */
[----:B------:R-:W-:Y:S01]  /*06a0*/  LOP3.LUT P1, RZ, R7, R6, RZ, 0xfc, !PT ;  /* 0x0000000607ff7212 */ /* 0x000fe2000782fcff */
[----:B------:R-:W-:-:S03]  /*06b0*/  ULDC.64 UR12, c[0x0][0x208] ;  /* 0x00008200000c7ab9 */ /* 0x000fc60000000a00 */
[----:B------:R-:W-:-:S04]  /*06c0*/  SEL R3, RZ, 0x1, P1 ;  /* 0x00000001ff037807 */ /* 0x000fc80000800000 */
[----:B------:R-:W-:Y:S01]  /*06d0*/  SEL R3, R3, 0x2, P2 ;  /* 0x0000000203037807 */ /* 0x000fe20001000000 */
[----:B------:R-:W-:Y:S06]  /*06e0*/  @!P0 BRA `(.L_x_4) ;  /* 0x00000000001c8947 */ /* 0x000fec0003800000 */
[----:B------:R-:W0:Y:S02]  /*06f0*/  LDC.64 R4, c[0x0][0x618] ;  /* 0x00018600ff047b82 */ /* 0x000e240000000a00 */
[----:B0-----:R-:W2:Y:S02]  /*0700*/  LDG.E.64 R4, desc[UR12][R4.64] ;  /* 0x0000000c04047981 */ /* 0x001ea4000c1e1b00 */
[----:B--2---:R-:W-:-:S04]  /*0710*/  ISETP.NE.U32.AND P0, PT, R4, RZ, PT ;  /* 0x000000ff0400720c */ /* 0x004fc80003f05070 */
[----:B------:R-:W-:-:S13]  /*0720*/  ISETP.NE.AND.EX P0, PT, R5, RZ, PT, P0 ;  /* 0x000000ff0500720c */ /* 0x000fda0003f05300 */
[----:B------:R-:W-:Y:S05]  /*0730*/  @!P0 BRA `(.L_x_4) ;  /* 0x0000000000088947 */ /* 0x000fea0003800000 */
[----:B------:R2:W5:Y:S01]  /*0740*/  LD.E R0, desc[UR12][R4.64] ;  /* 0x0000000c04007980 */ /* 0x000562000c101900 */
[----:B------:R-:W-:Y:S05]  /*0750*/  BRA `(.L_x_5) ;  /* 0x0000000000207947 */ /* 0x000fea0003800000 */
.L_x_4:
[----:B------:R-:W-:Y:S02]  /*0760*/  ULDC.64 UR4, c[0x0][0x608] ;  /* 0x0001820000047ab9 */ /* 0x000fe40000000a00 */
[----:B------:R-:W-:-:S04]  /*0770*/  ISETP.NE.U32.AND P0, PT, RZ, UR4, PT ;  /* 0x00000004ff007c0c */ /* 0x000fc8000bf05070 */
[----:B------:R-:W-:-:S13]  /*0780*/  ISETP.NE.AND.EX P0, PT, RZ, UR5, PT, P0 ;  /* 0x00000005ff007c0c */ /* 0x000fda000bf05300 */
[----:B------:R-:W-:Y:S05]  /*0790*/  @!P0 BRA `(.L_x_6) ;  /* 0x00000000000c8947 */ /* 0x000fea0003800000 */
[----:B------:R-:W0:Y:S02]  /*07a0*/  LDC.64 R4, c[0x0][0x608] ;  /* 0x00018200ff047b82 */ /* 0x000e240000000a00 */
[----:B0-----:R0:W5:Y:S01]  /*07b0*/  LDG.E R0, desc[UR12][R4.64] ;  /* 0x0000000c04007981 */ /* 0x001162000c1e1900 */
[----:B------:R-:W-:Y:S05]  /*07c0*/  BRA `(.L_x_5) ;  /* 0x0000000000047947 */ /* 0x000fea0003800000 */
.L_x_6:
[----:B------:R-:W1:Y:S02]  /*07d0*/  LDC R0, c[0x0][0x600] ;  /* 0x00018000ff007b82 */ /* 0x000e640000000800 */
.L_x_5:
[----:B------:R-:W-:Y:S02]  /*07e0*/  ULDC.64 UR4, c[0x0][0x620] ;  /* 0x0001880000047ab9 */ /* 0x000fe40000000a00 */
[----:B------:R-:W-:-:S04]  /*07f0*/  ISETP.NE.U32.AND P0, PT, RZ, UR4, PT ;  /* 0x00000004ff007c0c */ /* 0x000fc8000bf05070 */
[----:B------:R-:W-:-:S13]  /*0800*/  ISETP.NE.AND.EX P0, PT, RZ, UR5, PT, P0 ;  /* 0x00000005ff007c0c */ /* 0x000fda000bf05300 */
[----:B------:R-:W-:Y:S05]  /*0810*/  @!P0 BRA `(.L_x_7) ;  /* 0x00000000001c8947 */ /* 0x000fea0003800000 */
[----:B0-2---:R-:W0:Y:S02]  /*0820*/  LDC.64 R4, c[0x0][0x620] ;  /* 0x00018800ff047b82 */ /* 0x005e240000000a00 */
[----:B0-----:R-:W2:Y:S02]  /*0830*/  LDG.E.64 R4, desc[UR12][R4.64] ;  /* 0x0000000c04047981 */ /* 0x001ea4000c1e1b00 */
[----:B--2---:R-:W-:-:S04]  /*0840*/  ISETP.NE.U32.AND P0, PT, R4, RZ, PT ;  /* 0x000000ff0400720c */ /* 0x004fc80003f05070 */
[----:B------:R-:W-:-:S13]  /*0850*/  ISETP.NE.AND.EX P0, PT, R5, RZ, PT, P0 ;  /* 0x000000ff0500720c */ /* 0x000fda0003f05300 */
[----:B------:R-:W-:Y:S05]  /*0860*/  @!P0 BRA `(.L_x_7) ;  /* 0x0000000000088947 */ /* 0x000fea0003800000 */
[----:B------:R0:W5:Y:S01]  /*0870*/  LD.E R2, desc[UR12][R4.64] ;  /* 0x0000000c04027980 */ /* 0x000162000c101900 */
[----:B------:R-:W-:Y:S05]  /*0880*/  BRA `(.L_x_8) ;  /* 0x0000000000207947 */ /* 0x000fea0003800000 */
.L_x_7:
[----:B------:R-:W-:Y:S02]  /*0890*/  ULDC.64 UR4, c[0x0][0x610] ;  /* 0x0001840000047ab9 */ /* 0x000fe40000000a00 */
[----:B------:R-:W-:-:S04]  /*08a0*/  ISETP.NE.U32.AND P0, PT, RZ, UR4, PT ;  /* 0x00000004ff007c0c */ /* 0x000fc8000bf05070 */
[----:B------:R-:W-:-:S13]  /*08b0*/  ISETP.NE.AND.EX P0, PT, RZ, UR5, PT, P0 ;  /* 0x00000005ff007c0c */ /* 0x000fda000bf05300 */
[----:B------:R-:W-:Y:S05]  /*08c0*/  @!P0 BRA `(.L_x_9) ;  /* 0x00000000000c8947 */ /* 0x000fea0003800000 */
[----:B0-2---:R-:W0:Y:S02]  /*08d0*/  LDC.64 R4, c[0x0][0x610] ;  /* 0x00018400ff047b82 */ /* 0x005e240000000a00 */
[----:B0-----:R4:W5:Y:S01]  /*08e0*/  LDG.E R2, desc[UR12][R4.64] ;  /* 0x0000000c04027981 */ /* 0x001962000c1e1900 */
[----:B------:R-:W-:Y:S05]  /*08f0*/  BRA `(.L_x_8) ;  /* 0x0000000000047947 */ /* 0x000fea0003800000 */
.L_x_9:
[----:B------:R-:W3:Y:S02]  /*0900*/  LDC R2, c[0x0][0x604] ;  /* 0x00018100ff027b82 */ /* 0x000ee40000000800 */
.L_x_8:
[----:B0-2-4-:R-:W0:Y:S01]  /*0910*/  LDC R4, c[0x0][0x3e8] ;  /* 0x0000fa00ff047b82 */ /* 0x015e220000000800 */
[----:B------:R-:W-:Y:S01]  /*0920*/  ULDC UR4, c[0x0][0x3dc] ;  /* 0x0000f70000047ab9 */ /* 0x000fe20000000800 */
[----:B------:R-:W-:Y:S01]  /*0930*/  ISETP.NE.AND P0, PT, R7, RZ, PT ;  /* 0x000000ff0700720c */ /* 0x000fe20003f05270 */
[----:B------:R-:W-:Y:S01]  /*0940*/  UIADD3 UR4, UR4, 0x1f, URZ ;  /* 0x0000001f04047890 */ /* 0x000fe2000fffe03f */
[----:B------:R-:W-:-:S03]  /*0950*/  ULDC.64 UR6, c[0x0][0x3e0] ;  /* 0x0000f80000067ab9 */ /* 0x000fc60000000a00 */
[----:B------:R-:W-:Y:S02]  /*0960*/  USHF.R.S32.HI UR5, URZ, 0x1f, UR4 ;  /* 0x0000001f3f057899 */ /* 0x000fe40008011404 */
[----:B------:R-:W-:Y:S02]  /*0970*/  UIMAD UR6, UR7, UR6, URZ ;  /* 0x00000006070672a4 */ /* 0x000fe4000f8e023f */
[----:B------:R-:W-:-:S04]  /*0980*/  ULEA.HI UR5, UR5, UR4, URZ, 0x5 ;  /* 0x0000000405057291 */ /* 0x000fc8000f8f283f */
[----:B------:R-:W-:Y:S01]  /*0990*/  USHF.R.S32.HI UR15, URZ, 0x5, UR5 ;  /* 0x000000053f0f7899 */ /* 0x000fe20008011405 */
[----:B0-----:R-:W-:-:S05]  /*09a0*/  IMAD R4, R4, UR6, RZ ;  /* 0x0000000604047c24 */ /* 0x001fca000f8e02ff */
[----:B------:R-:W-:Y:S01]  /*09b0*/  IMAD R4, R4, UR15, RZ ;  /* 0x0000000f04047c24 */ /* 0x000fe2000f8e02ff */
[----:B------:R-:W-:Y:S06]  /*09c0*/  @!P0 BRA `(.L_x_10) ;  /* 0x0000009800188947 */ /* 0x000fec0003800000 */
[----:B------:R-:W-:-:S13]  /*09d0*/  ISETP.NE.AND P0, PT, R7, 0x1, PT ;  /* 0x000000010700780c */ /* 0x000fda0003f05270 */
[----:B------:R-:W-:Y:S05]  /*09e0*/  @P0 EXIT ;  /* 0x000000000000094d */ /* 0x000fea0003800000 */
[----:B------:R-:W-:Y:S01]  /*09f0*/  ISETP.GE.AND P0, PT, R4, 0x1, PT ;  /* 0x000000010400780c */ /* 0x000fe20003f06270 */
[----:B------:R-:W-:Y:S01]  /*0a00*/  UMOV UR4, URZ ;  /* 0x0000003f00047c82 */ /* 0x000fe20008000000 */
[----:B------:R-:W-:Y:S02]  /*0a10*/  CS2R R86, SRZ ;  /* 0x0000000000567805 */ /* 0x000fe4000001ff00 */
[----:B------:R-:W-:Y:S02]  /*0a20*/  CS2R R88, SRZ ;  /* 0x0000000000587805 */ /* 0x000fe4000001ff00 */
[----:B------:R-:W-:Y:S02]  /*0a30*/  CS2R R90, SRZ ;  /* 0x00000000005a7805 */ /* 0x000fe4000001ff00 */
[----:B------:R-:W-:Y:S02]  /*0a40*/  CS2R R92, SRZ ;  /* 0x00000000005c7805 */ /* 0x000fe4000001ff00 */
[----:B------:R-:W-:-:S02]  /*0a50*/  CS2R R94, SRZ ;  /* 0x00000000005e7805 */ /* 0x000fc4000001ff00 */
[----:B------:R-:W-:Y:S02]  /*0a60*/  CS2R R96, SRZ ;  /* 0x0000000000607805 */ /* 0x000fe4000001ff00 */
        /* <DEDUP_REMOVED lines=57> */
[----:B------:R-:W-:Y:S01]  /*0e00*/  CS2R R84, SRZ ;  /* 0x0000000000547805 */ /* 0x000fe2000001ff00 */
[----:B------:R-:W-:Y:S06]  /*0e10*/  @!P0 BRA `(.L_x_11) ;  /* 0x0000000000708947 */ /* 0x000fec0003800000 */
[----:B------:R-:W-:-:S04]  /*0e20*/  LOP3.LUT R5, R3, 0x1, RZ, 0xfc, !PT ;  /* 0x0000000103057812 */ /* 0x000fc800078efcff */
[----:B------:R-:W-:-:S13]  /*0e30*/  ISETP.NE.AND P1, PT, R5, 0x3, PT ;  /* 0x000000030500780c */ /* 0x000fda0003f25270 */
[----:B------:R-:W-:Y:S05]  /*0e40*/  @!P1 BRA `(.L_x_12) ;  /* 0x0000000000049947 */ /* 0x000fea0003800000 */
[----:B------:R-:W-:Y:S01]  /*0e50*/  BPT.TRAP 0x1 ;  /* 0x000000040000795c */ /* 0x000fe20000300000 */
.L_x_12:
[----:B------:R-:W0:Y:S01]  /*0e60*/  S2UR UR5, SR_CgaCtaId ;  /* 0x00000000000579c3 */ /* 0x000e220000008800 */
[----:B------:R-:W-:Y:S01]  /*0e70*/  SHF.L.U32 R5, RZ, 0x1f, RZ ;  /* 0x0000001fff057819 */ /* 0x000fe200000006ff */
[----:B------:R-:W-:Y:S02]  /*0e80*/  UMOV UR4, 0x400 ;  /* 0x0000040000047882 */ /* 0x000fe40000000000 */
[----:B0-----:R-:W-:-:S12]  /*0e90*/  ULEA UR4, UR5, UR4, 0x18 ;  /* 0x0000000405047291 */ /* 0x001fd8000f8ec03f */
.L_x_13:
[----:B0-----:R-:W-:-:S04]  /*0ea0*/  IMAD.U32 R6, RZ, RZ, UR4 ;  /* 0x00000004ff067e24 */ /* 0x001fc8000f8e00ff */
[----:B------:R0:W2:Y:S03]  /*0eb0*/  SYNCS.PHASECHK.TRANS64.TRYWAIT P1, [R6+URZ+0x38000], R5 ;  /* 0x03800005060075a7 */ /* 0x0000a6000802017f */
[----:B--2---:R-:W-:Y:S05]  /*0ec0*/  @!P1 NANOSLEEP.SYNCS 0x989680 ;  /* 0x009896800000995d */ /* 0x004fea0003900000 */
[----:B------:R-:W2:Y:S02]  /*0ed0*/  @!P1 SYNCS.PHASECHK.TRANS64 P1, [R6+URZ+0x38000], R5 ;  /* 0x03800005060095a7 */ /* 0x000ea4000802007f */
[----:B--2---:R-:W-:Y:S05]  /*0ee0*/  @!P1 BRA `(.L_x_13) ;  /* 0xfffffffc00ec9947 */ /* 0x004fea000383ffff */
[----:B------:R-:W-:Y:S01]  /*0ef0*/  UIADD3 UR5, UR4, 0x1c000, URZ ;  /* 0x0001c00004057890 */ /* 0x000fe2000fffe03f */
[----:B------:R-:W-:Y:S01]  /*0f00*/  WARPGROUP.ARRIVE ;  /* 0x00000000000079c5 */ /* 0x000fe20000000000 */
[----:B------:R-:W-:Y:S02]  /*0f10*/  USHF.R.U32.HI UR4, URZ, 0x4, UR4 ;  /* 0x000000043f047899 */ /* 0x000fe40008011604 */
[----:B------:R-:W-:Y:S02]  /*0f20*/  USHF.R.U32.HI UR5, URZ, 0x4, UR5 ;  /* 0x000000043f057899 */ /* 0x000fe40008011605 */
[----:B------:R-:W-:Y:S02]  /*0f30*/  ULOP3.LUT UR4, UR4, 0x3fff, URZ, 0xc0, !UPT ;  /* 0x00003fff04047892 */ /* 0x000fe4000f8ec03f */
[----:B------:R-:W-:Y:S02]  /*0f40*/  ULOP3.LUT UR5, UR5, 0x3fff, URZ, 0xc0, !UPT ;  /* 0x00003fff05057892 */ /* 0x000fe4000f8ec03f */
[----:B------:R-:W-:-:S02]  /*0f50*/  ULOP3.LUT UR4, UR4, 0x10000, URZ, 0xfc, !UPT ;  /* 0x0001000004047892 */ /* 0x000fc4000f8efc3f */
[----:B------:R-:W-:Y:S01]  /*0f60*/  ULOP3.LUT UR6, UR5, 0x10000, URZ, 0xfc, !UPT ;  /* 0x0001000005067892 */ /* 0x000fe2000f8efc3f */
[----:B------:R-:W-:Y:S02]  /*0f70*/  UMOV UR7, 0xc0000010 ;  /* 0xc000001000077882 */ /* 0x000fe40000000000 */
[----:B------:R-:W-:-:S06]  /*0f80*/  UMOV UR5, 0xc0000010 ;  /* 0xc000001000057882 */ /* 0x000fcc0000000000 */
[----:B------:R-:W-:Y:S01]  /*0f90*/  QGMMA.64x128x32.F32.E4M3.E4M3 R88, gdesc[UR4], RZ, !UPT ;  /* 0x01e00000045879f3 */ /* 0x000fe2000c7008ff */
[----:B------:R-:W-:Y:S01]  /*0fa0*/  UIADD3 UR4, UR4, 0x80, URZ ;  /* 0x0000008004047890 */ /* 0x000fe2000fffe03f */
[----:B------:R-:W-:-:S10]  /*0fb0*/  UMOV UR5, 0xc0000010 ;  /* 0xc000001000057882 */ /* 0x000fd40000000000 */
[----:B------:R-:W-:Y:S01]  /*0fc0*/  QGMMA.64x128x32.F32.E4M3.E4M3 R24, gdesc[UR4], RZ, !UPT, gsb0 ;  /* 0x01e00000041879f3 */ /* 0x000fe2000c0008ff */
[----:B------:R-:W-:-:S05]  /*0fd0*/  UMOV UR4, 0x1 ;  /* 0x0000000100047882 */ /* 0x000fca0000000000 */
.L_x_11:
[----:B0-----:R-:W-:-:S05]  /*0fe0*/  VIMNMX R5, R4, 0x1, PT ;  /* 0x0000000104057848 */ /* 0x001fca0003fe0100 */
[----:B------:R-:W-:-:S05]  /*0ff0*/  IMAD.IADD R7, R4, 0x1, -R5 ;  /* 0x0000000104077824 */ /* 0x000fca00078e0a05 */
[----:B------:R-:W-:-:S13]  /*1000*/  ISETP.GE.AND P1, PT, R7, 0x1, PT ;  /* 0x000000010700780c */ /* 0x000fda0003f26270 */
[----:B------:R-:W-:Y:S05]  /*1010*/  @!P1 BRA `(.L_x_14) ;  /* 0x0000000000e09947 */ /* 0x000fea0003800000 */
[----:B------:R-:W0:Y:S01]  /*1020*/  S2UR UR6, SR_CgaCtaId ;  /* 0x00000000000679c3 */ /* 0x000e220000008800 */
[----:B------:R-:W-:Y:S01]  /*1030*/  UMOV UR5, 0x400 ;  /* 0x0000040000057882 */ /* 0x000fe20000000000 */
[----:B------:R-:W-:Y:S01]  /*1040*/  LOP3.LUT R9, R3, 0x1, RZ, 0xfc, !PT ;  /* 0x0000000103097812 */ /* 0x000fe200078efcff */
[----:B------:R-:W-:Y:S01]  /*1050*/  IMAD.MOV.U32 R8, RZ, RZ, RZ ;  /* 0x000000ffff087224 */ /* 0x000fe200078e00ff */
[----:B------:R-:W-:Y:S01]  /*1060*/  UISETP.NE.U32.AND UP0, UPT, UR4, URZ, UPT ;  /* 0x0000003f0400728c */ /* 0x000fe2000bf05070 */
[----:B------:R-:W-:Y:S01]  /*1070*/  IMAD.MOV.U32 R4, RZ, RZ, R7 ;  /* 0x000000ffff047224 */ /* 0x000fe200078e0007 */
[----:B0-----:R-:W-:-:S04]  /*1080*/  ULEA UR7, UR6, UR5, 0x18 ;  /* 0x0000000506077291 */ /* 0x001fc8000f8ec03f */
[----:B------:R-:W-:Y:S02]  /*1090*/  UIADD3 UR5, UR7, 0x1c000, URZ ;  /* 0x0001c00007057890 */ /* 0x000fe4000fffe03f */
[----:B------:R-:W-:Y:S02]  /*10a0*/  USHF.R.U32.HI UR6, URZ, 0x4, UR7 ;  /* 0x000000043f067899 */ /* 0x000fe40008011607 */
[----:B------:R-:W-:Y:S02]  /*10b0*/  USHF.R.U32.HI UR5, URZ, 0x4, UR5 ;  /* 0x000000043f057899 */ /* 0x000fe40008011605 */
[----:B------:R-:W-:Y:S02]  /*10c0*/  ULOP3.LUT UR6, UR6, 0x3fff, URZ, 0xc0, !UPT ;  /* 0x00003fff06067892 */ /* 0x000fe4000f8ec03f */
[----:B------:R-:W-:Y:S02]  /*10d0*/  ULOP3.LUT UR5, UR5, 0x3fff, URZ, 0xc0, !UPT ;  /* 0x00003fff05057892 */ /* 0x000fe4000f8ec03f */
[----:B------:R-:W-:-:S02]  /*10e0*/  ULOP3.LUT UR15, UR6, 0x10000, URZ, 0xfc, !UPT ;  /* 0x00010000060f7892 */ /* 0x000fc4000f8efc3f */
[----:B------:R-:W-:-:S03]  /*10f0*/  ULOP3.LUT UR14, UR5, 0x10000, URZ, 0xfc, !UPT ;  /* 0x00010000050e7892 */ /* 0x000fc6000f8efc3f */
[----:B------:R-:W-:-:S09]  /*1100*/  UMOV UR5, URZ ;  /* 0x0000003f00057c82 */ /* 0x000fd20008000000 */
.L_x_19:
[----:B------:R-:W-:-:S13]  /*1110*/  ISETP.NE.AND P2, PT, R9, 0x3, PT ;  /* 0x000000030900780c */ /* 0x000fda0003f45270 */
[----:B0-----:R-:W-:Y:S05]  /*1120*/  @!P2 BRA `(.L_x_15) ;  /* 0x000000000004a947 */ /* 0x001fea0003800000 */
[----:B------:R-:W-:Y:S01]  /*1130*/  BPT.TRAP 0x1 ;  /* 0x000000040000795c */ /* 0x000fe20000300000 */
.L_x_15:
[----:B------:R-:W-:Y:S01]  /*1140*/  SHF.L.U32 R5, R8, 0x1f, RZ ;  /* 0x0000001f08057819 */ /* 0x000fe200000006ff */
[----:B------:R-:W-:-:S12]  /*1150*/  ULEA UR6, UR4, UR7, 0x3 ;  /* 0x0000000704067291 */ /* 0x000fd8000f8e183f */
.L_x_16:
[----:B0-----:R-:W-:-:S04]  /*1160*/  IMAD.U32 R6, RZ, RZ, UR6 ;  /* 0x00000006ff067e24 */ /* 0x001fc8000f8e00ff */
[----:B------:R0:W2:Y:S03]  /*1170*/  SYNCS.PHASECHK.TRANS64.TRYWAIT P1, [R6+URZ+0x38000], R5 ;  /* 0x03800005060075a7 */ /* 0x0000a6000802017f */
[----:B--2---:R-:W-:Y:S05]  /*1180*/  @!P1 NANOSLEEP.SYNCS 0x989680 ;  /* 0x009896800000995d */ /* 0x004fea0003900000 */
[----:B------:R-:W2:Y:S02]  /*1190*/  @!P1 SYNCS.PHASECHK.TRANS64 P1, [R6+URZ+0x38000], R5 ;  /* 0x03800005060095a7 */ /* 0x000ea4000802007f */
[----:B--2---:R-:W-:Y:S05]  /*11a0*/  @!P1 BRA `(.L_x_16) ;  /* 0xfffffffc00ec9947 */ /* 0x004fea000383ffff */
[----:B------:R-:W-:Y:S01]  /*11b0*/  ULEA UR8, UR4, UR15, 0x8 ;  /* 0x0000000f04087291 */ /* 0x000fe2000f8e403f */
[----:B------:R-:W-:Y:S01]  /*11c0*/  WARPGROUP.ARRIVE ;  /* 0x00000000000079c5 */ /* 0x000fe20000000000 */
[----:B------:R-:W-:Y:S01]  /*11d0*/  ULEA UR10, UR4, UR14, 0x8 ;  /* 0x0000000e040a7291 */ /* 0x000fe2000f8e403f */
[----:B------:R-:W-:Y:S01]  /*11e0*/  UMOV UR9, 0xc0000010 ;  /* 0xc000001000097882 */ /* 0x000fe20000000000 */
[----:B------:R-:W-:-:S07]  /*11f0*/  UMOV UR11, 0xc0000010 ;  /* 0xc0000010000b7882 */ /* 0x000fce0000000000 */
[----:B------:R-:W-:Y:S01]  /*1200*/  QGMMA.64x128x32.F32.E4M3.E4M3 R88, gdesc[UR8], R88, UP0 ;  /* 0x01e00000085879f3 */ /* 0x000fe2000bf00858 */
[----:B------:R-:W-:Y:S01]  /*1210*/  UIADD3 UR8, UR8, 0x80, URZ ;  /* 0x0000008008087890 */ /* 0x000fe2000fffe03f */
[----:B------:R-:W-:-:S10]  /*1220*/  UMOV UR9, 0xc0000010 ;  /* 0xc000001000097882 */ /* 0x000fd40000000000 */
[----:B------:R-:W-:Y:S03]  /*1230*/  QGMMA.64x128x32.F32.E4M3.E4M3 R24, gdesc[UR8], R24, UP0, gsb0 ;  /* 0x01e00000081879f3 */ /* 0x000fe6000b800818 */
[----:B------:R-:W-:Y:S02]  /*1240*/  WARPGROUP.DEPBAR.LE gsb0, 0x1 ;  /* 0x00008000000079c5 */ /* 0x000fe40000010100 */
[----:B------:R-:W-:Y:S05]  /*1250*/  @!P2 BRA `(.L_x_17) ;  /* 0x000000000004a947 */ /* 0x000fea0003800000 */
[----:B------:R-:W-:Y:S01]  /*1260*/  BPT.TRAP 0x1 ;  /* 0x000000040000795c */ /* 0x000fe20000300000 */
.L_x_17:
[----:B------:R-:W-:Y:S01]  /*1270*/  ULEA UR6, UR5, UR7, 0x3 ;  /* 0x0000000705067291 */ /* 0x000fe2000f8e183f */
[----:B------:R-:W-:-:S03]  /*1280*/  ISETP.GT.U32.AND P1, PT, R3, 0x1, PT ;  /* 0x000000010300780c */ /* 0x000fc60003f24070 */
[----:B------:R-:W-:-:S04]  /*1290*/  UIADD3 UR6, UR6, 0x380e0, URZ ;  /* 0x000380e006067890 */ /* 0x000fc8000fffe03f */
[----:B------:R-:W-:-:S09]  /*12a0*/  UPRMT UR6, URZ, 0x654, UR6 ;  /* 0x000006543f067896 */ /* 0x000fd20008000006 */
[----:B------:R-:W-:Y:S01]  /*12b0*/  SYNCS.ARRIVE.TRANS64.RED.A1T0 RZ, [UR6], RZ ;  /* 0x000000ffffff79a7 */ /* 0x000fe20008100406 */
[----:B------:R-:W-:Y:S05]  /*12c0*/  @P1 BRA `(.L_x_18) ;  /* 0x0000000000041947 */ /* 0x000fea0003800000 */
[----:B------:R-:W-:Y:S01]  /*12d0*/  BPT.TRAP 0x1 ;  /* 0x000000040000795c */ /* 0x000fe20000300000 */
.L_x_18:
[----:B------:R-:W-:Y:S01]  /*12e0*/  UIADD3 UR4, UR4, 0x1, URZ ;  /* 0x0000000104047890 */ /* 0x000fe2000fffe03f */
[C---:B------:R-:W-:Y:S01]  /*12f0*/  ISETP.GT.AND P1, PT, R4.reuse, 0x1, PT ;  /* 0x000000010400780c */ /* 0x040fe20003f24270 */
[----:B------:R-:W-:Y:S01]  /*1300*/  UIADD3 UR5, UR5, 0x1, URZ ;  /* 0x0000000105057890 */ /* 0x000fe2000fffe03f */
[----:B------:R-:W-:Y:S01]  /*1310*/  VIADD R4, R4, 0xffffffff ;  /* 0xffffffff04047836 */ /* 0x000fe20000000000 */
[----:B------:R-:W-:Y:S02]  /*1320*/  UISETP.NE.AND UP0, UPT, UR4, 0x1c, UPT ;  /* 0x0000001c0400788c */ /* 0x000fe4000bf05270 */
[----:B------:R-:W-:Y:S02]  /*1330*/  UISETP.NE.AND UP1, UPT, UR5, 0x1c, UPT ;  /* 0x0000001c0500788c */ /* 0x000fe4000bf25270 */
[----:B------:R-:W-:Y:S02]  /*1340*/  USEL UR6, URZ, 0x1, UP0 ;  /* 0x000000013f067887 */ /* 0x000fe40008000000 */
[----:B------:R-:W-:-:S02]  /*1350*/  USEL UR4, UR4, URZ, UP0 ;  /* 0x0000003f04047287 */ /* 0x000fc40008000000 */
[----:B------:R-:W-:Y:S02]  /*1360*/  USEL UR5, UR5, URZ, UP1 ;  /* 0x0000003f05057287 */ /* 0x000fe40008800000 */
[----:B------:R-:W-:Y:S01]  /*1370*/  UPLOP3.LUT UP0, UPT, UPT, UPT, UPT, 0x80, 0x0 ;  /* 0x000000000000789c */ /* 0x000fe20003f0f070 */
[----:B------:R-:W-:Y:S01]  /*1380*/  LOP3.LUT R8, R8, UR6, RZ, 0x3c, !PT ;  /* 0x0000000608087c12 */ /* 0x000fe2000f8e3cff */
[----:B------:R-:W-:Y:S09]  /*1390*/  @P1 BRA `(.L_x_19) ;  /* 0xfffffffc005c1947 */ /* 0x000ff2000383ffff */
.L_x_14:
[----:B------:R-:W-:Y:S02]  /*13a0*/  WARPGROUP.DEPBAR.LE gsb0, 0x0 ;  /* 0x00008000000079c5 */ /* 0x000fe40000010000 */
[----:B------:R-:W-:Y:S05]  /*13b0*/  @!P0 BRA `(.L_x_20) ;  /* 0x0000000000448947 */ /* 0x000fea0003800000 */
[----:B------:R-:W-:-:S04]  /*13c0*/  LOP3.LUT R4, R3, 0x1, RZ, 0xfc, !PT ;  /* 0x0000000103047812 */ /* 0x000fc800078efcff */
[----:B------:R-:W-:-:S13]  /*13d0*/  ISETP.NE.AND P0, PT, R4, 0x3, PT ;  /* 0x000000030400780c */ /* 0x000fda0003f05270 */
[----:B------:R-:W-:Y:S05]  /*13e0*/  @!P0 BRA `(.L_x_21) ;  /* 0x0000000000048947 */ /* 0x000fea0003800000 */
[----:B------:R-:W-:Y:S01]  /*13f0*/  BPT.TRAP 0x1 ;  /* 0x000000040000795c */ /* 0x000fe20000300000 */
.L_x_21:
[----:B------:R-:W2:Y:S01]  /*1400*/  S2R R9, SR_CgaCtaId ;  /* 0x0000000000097919 */ /* 0x000ea20000008800 */
[----:B------:R-:W-:Y:S02]  /*1410*/  SHF.R.U32.HI R4, RZ, 0x2, R7 ;  /* 0x00000002ff047819 */ /* 0x000fe40000011607 */
[----:B0-----:R-:W-:Y:S02]  /*1420*/  MOV R6, 0x400 ;  /* 0x0000040000067802 */ /* 0x001fe40000000f00 */
[----:B------:R-:W-:Y:S01]  /*1430*/  ISETP.GT.U32.AND P0, PT, R3, 0x1, PT ;  /* 0x000000010300780c */ /* 0x000fe20003f04070 */
[----:B------:R-:W-:-:S04]  /*1440*/  IMAD.WIDE.U32 R4, R4, 0x24924925, RZ ;  /* 0x2492492504047825 */ /* 0x000fc800078e00ff */
[----:B------:R-:W-:Y:S01]  /*1450*/  IMAD R4, R5, -0x1c, R7 ;  /* 0xffffffe405047824 */ /* 0x000fe200078e0207 */
[----:B--2---:R-:W-:-:S05]  /*1460*/  LEA R9, R9, R6, 0x18 ;  /* 0x0000000609097211 */ /* 0x004fca00078ec0ff */
[----:B------:R-:W-:-:S04]  /*1470*/  IMAD R4, R4, 0x8, R9 ;  /* 0x0000000804047824 */ /* 0x000fc800078e0209 */
[----:B------:R-:W-:-:S05]  /*1480*/  VIADD R4, R4, 0x380e0 ;  /* 0x000380e004047836 */ /* 0x000fca0000000000 */
[----:B------:R-:W-:-:S04]  /*1490*/  PRMT R4, RZ, 0x654, R4 ;  /* 0x00000654ff047816 */ /* 0x000fc80000000004 */
[----:B------:R2:W-:Y:S01]  /*14a0*/  SYNCS.ARRIVE.TRANS64.RED.A1T0 RZ, [R4+URZ], RZ ;  /* 0x000000ff04ff79a7 */ /* 0x0005e2000810043f */
[----:B------:R-:W-:Y:S05]  /*14b0*/  @P0 BRA `(.L_x_20) ;  /* 0x0000000000040947 */ /* 0x000fea0003800000 */
[----:B------:R-:W-:Y:S01]  /*14c0*/  BPT.TRAP 0x1 ;  /* 0x000000040000795c */ /* 0x000fe20000300000 */
.L_x_20:
[----:B--2---:R-:W2:Y:S01]  /*14d0*/  S2R R4, SR_TID.X ;  /* 0x0000000000047919 */ /* 0x004ea20000002100 */
[----:B------:R-:W-:Y:S01]  /*14e0*/  ULDC.64 UR4, c[0x0][0x280] ;  /* 0x0000a00000047ab9 */ /* 0x000fe20000000a00 */
[----:B------:R-:W4:Y:S01]  /*14f0*/  S2R R12, SR_CTAID.Y ;  /* 0x00000000000c7919 */ /* 0x000f220000002600 */
[----:B------:R-:W0:Y:S01]  /*1500*/  S2R R13, SR_CTAID.X ;  /* 0x00000000000d7919 */ /* 0x000e220000002500 */
[----:B--2---:R-:W-:-:S04]  /*1510*/  SHF.R.S32.HI R3, RZ, 0x1f, R4 ;  /* 0x0000001fff037819 */ /* 0x004fc80000011404 */
[----:B------:R-:W-:Y:S01]  /*1520*/  LEA.HI R3, R3, R4, RZ, 0x7 ;  /* 0x0000000403037211 */ /* 0x000fe200078f38ff */
[----:B----4-:R-:W-:-:S03]  /*1530*/  IMAD.SHL.U32 R12, R12, 0x80, RZ ;  /* 0x000000800c0c7824 */ /* 0x010fc600078e00ff */
[----:B------:R-:W-:Y:S01]  /*1540*/  LOP3.LUT R3, R3, 0xffffff80, RZ, 0xc0, !PT ;  /* 0xffffff8003037812 */ /* 0x000fe200078ec0ff */
[----:B0-----:R-:W-:Y:S01]  /*1550*/  IMAD.SHL.U32 R14, R13, 0x80, RZ ;  /* 0x000000800d0e7824 */ /* 0x001fe200078e00ff */
[----:B------:R-:W-:-:S03]  /*1560*/  ISETP.GE.AND P0, PT, R12, UR5, PT ;  /* 0x000000050c007c0c */ /* 0x000fc6000bf06270 */
[----:B------:R-:W-:Y:S01]  /*1570*/  IMAD.IADD R3, R4, 0x1, -R3 ;  /* 0x0000000104037824 */ /* 0x000fe200078e0a03 */
[----:B------:R-:W-:-:S04]  /*1580*/  ISETP.GE.OR P0, PT, R14, UR4, P0 ;  /* 0x000000040e007c0c */ /* 0x000fc80008706670 */
[----:B------:R-:W-:-:S04]  /*1590*/  SHF.R.S32.HI R4, RZ, 0x1f, R3 ;  /* 0x0000001fff047819 */ /* 0x000fc80000011403 */
[----:B------:R-:W-:-:S04]  /*15a0*/  LEA.HI R5, R4, R3, RZ, 0x2 ;  /* 0x0000000304057211 */ /* 0x000fc800078f10ff */
[--C-:B------:R-:W-:Y:S02]  /*15b0*/  SHF.R.S32.HI R10, RZ, 0x2, R5.reuse ;  /* 0x00000002ff0a7819 */ /* 0x100fe40000011405 */
[----:B------:R-:W-:-:S04]  /*15c0*/  SHF.R.S32.HI R7, RZ, 0x1f, R5 ;  /* 0x0000001fff077819 */ /* 0x000fc80000011405 */
[----:B------:R-:W-:Y:S01]  /*15d0*/  LEA.HI R7, R7, R10, RZ, 0x3 ;  /* 0x0000000a07077211 */ /* 0x000fe200078f18ff */
[----:B------:R-:W-:Y:S06]  /*15e0*/  @P0 EXIT ;  /* 0x000000000000094d */ /* 0x000fec0003800000 */
[----:B------:R-:W-:Y:S01]  /*15f0*/  LOP3.LUT R7, R7, 0xfffffff8, RZ, 0xc0, !PT ;  /* 0xfffffff807077812 */ /* 0x000fe200078ec0ff */
[----:B------:R-:W0:Y:S01]  /*1600*/  LDC.64 R8, c[0x0][0x658] ;  /* 0x00019600ff087b82 */ /* 0x000e220000000a00 */
[----:B------:R-:W-:Y:S02]  /*1610*/  LOP3.LUT R6, R5, 0x7ffffffc, RZ, 0xc0, !PT ;  /* 0x7ffffffc05067812 */ /* 0x000fe400078ec0ff */
[----:B------:R-:W-:Y:S01]  /*1620*/  LEA.HI R4, R4, R3, RZ, 0x5 ;  /* 0x0000000304047211 */ /* 0x000fe200078f28ff */
[----:B------:R-:W-:Y:S02]  /*1630*/  IMAD.IADD R10, R10, 0x1, -R7 ;  /* 0x000000010a0a7824 */ /* 0x000fe400078e0a07 */
[----:B------:R-:W-:-:S03]  /*1640*/  IMAD.IADD R6, R3, 0x1, -R6 ;  /* 0x0000000103067824 */ /* 0x000fc600078e0a06 */
[--C-:B------:R-:W-:Y:S01]  /*1650*/  SHF.R.S32.HI R11, RZ, 0x1f, R10.reuse ;  /* 0x0000001fff0b7819 */ /* 0x100fe2000001140a */
[----:B------:R-:W-:Y:S02]  /*1660*/  IMAD.SHL.U32 R3, R6, 0x2, RZ ;  /* 0x0000000206037824 */ /* 0x000fe400078e00ff */
[----:B------:R-:W-:Y:S01]  /*1670*/  IMAD.WIDE R6, R13, 0x80, R10 ;  /* 0x000000800d067825 */ /* 0x000fe200078e020a */
[----:B------:R-:W-:Y:S02]  /*1680*/  SHF.R.S32.HI R11, RZ, 0x5, R4 ;  /* 0x00000005ff0b7819 */ /* 0x000fe40000011404 */
[----:B------:R-:W-:Y:S02]  /*1690*/  SHF.R.S32.HI R5, RZ, 0x1f, R3 ;  /* 0x0000001fff057819 */ /* 0x000fe40000011403 */
[----:B------:R-:W-:Y:S01]  /*16a0*/  IADD3 R4, P0, R12, R3, RZ ;  /* 0x000000030c047210 */ /* 0x000fe20007f1e0ff */
[----:B------:R-:W-:Y:S01]  /*16b0*/  IMAD.WIDE R6, R11, 0x10, R6 ;  /* 0x000000100b067825 */ /* 0x000fe200078e0206 */
[----:B------:R-:W-:-:S02]  /*16c0*/  IADD3 R3, -R3, UR5, -R12 ;  /* 0x0000000503037c10 */ /* 0x000fc4000fffe90c */
[----:B------:R-:W-:Y:S01]  /*16d0*/  LEA.HI.X.SX32 R5, R12, R5, 0x1, P0 ;  /* 0x000000050c057211 */ /* 0x000fe200000f0eff */
[----:B------:R-:W-:Y:S01]  /*16e0*/  IMAD R11, R11, -0x10, -R14 ;  /* 0xfffffff00b0b7824 */ /* 0x000fe200078e0a0e */
[----:B0-----:R-:W-:Y:S01]  /*16f0*/  SHF.L.U64.HI R18, R8, 0x3, R9 ;  /* 0x0000000308127819 */ /* 0x001fe20000010209 */
[-C--:B------:R-:W-:Y:S02]  /*1700*/  IMAD R14, R7, R8.reuse, RZ ;  /* 0x00000008070e7224 */ /* 0x080fe400078e02ff */
[C---:B------:R-:W-:Y:S01]  /*1710*/  IMAD.WIDE.U32 R12, R6.reuse, R8, R4 ;  /* 0x00000008060c7225 */ /* 0x040fe200078e0004 */
[----:B------:R-:W-:Y:S01]  /*1720*/  IADD3 R16, R11, UR4, -R10 ;  /* 0x000000040b107c10 */ /* 0x000fe2000fffe80a */
[----:B------:R-:W-:Y:S02]  /*1730*/  ULDC.64 UR4, c[0x0][0x650] ;  /* 0x0001940000047ab9 */ /* 0x000fe40000000a00 */
[----:B------:R-:W-:Y:S01]  /*1740*/  IMAD R17, R6, R9, R14 ;  /* 0x0000000906117224 */ /* 0x000fe200078e020e */
[C---:B------:R-:W-:Y:S01]  /*1750*/  LEA R10, P3, R8.reuse, R12, 0x6 ;  /* 0x0000000c080a7211 */ /* 0x040fe200078630ff */
[----:B------:R-:W-:Y:S01]  /*1760*/  IMAD.SHL.U32 R15, R8, 0x8, RZ ;  /* 0x00000008080f7824 */ /* 0x000fe200078e00ff */
[----:B------:R-:W-:Y:S01]  /*1770*/  IADD3 R14, P2, R12, UR4, RZ ;  /* 0x000000040c0e7c10 */ /* 0x000fe2000ff5e0ff */
[----:B------:R-:W-:-:S03]  /*1780*/  IMAD.IADD R11, R13, 0x1, R17 ;  /* 0x000000010d0b7824 */ /* 0x000fc600078e0211 */
[----:B------:R-:W-:Y:S02]  /*1790*/  IADD3 R12, P1, P0, R12, UR4, R15 ;  /* 0x000000040c0c7c10 */ /* 0x000fe4000f83e00f */
[----:B------:R-:W-:Y:S02]  /*17a0*/  LEA.HI.X R9, R8, R11, R9, 0x6, P3 ;  /* 0x0000000b08097211 */ /* 0x000fe400018f3409 */
[----:B------:R-:W-:Y:S02]  /*17b0*/  IADD3 R8, P4, P5, R10, UR4, R15 ;  /* 0x000000040a087c10 */ /* 0x000fe4000fd9e00f */
[----:B------:R-:W-:Y:S02]  /*17c0*/  IADD3.X R15, R11, UR5, RZ, P2, !PT ;  /* 0x000000050b0f7c10 */ /* 0x000fe400097fe4ff */
[----:B---3-5:R-:W-:Y:S02]  /*17d0*/  FSETP.NEU.AND P2, PT, R2, RZ, PT ;  /* 0x000000ff0200720b */ /* 0x028fe40003f4d000 */
[----:B------:R-:W-:-:S02]  /*17e0*/  IADD3 R10, P3, R10, UR4, RZ ;  /* 0x000000040a0a7c10 */ /* 0x000fc4000ff7e0ff */
[--C-:B------:R-:W-:Y:S02]  /*17f0*/  IADD3.X R13, R11, UR5, R18.reuse, P1, P0 ;  /* 0x000000050b0d7c10 */ /* 0x100fe40008fe0412 */
[C---:B------:R-:W-:Y:S02]  /*1800*/  IADD3.X R11, R9.reuse, UR5, RZ, P3, !PT ;  /* 0x00000005090b7c10 */ /* 0x040fe40009ffe4ff */
[----:B------:R-:W-:-:S05]  /*1810*/  IADD3.X R9, R9, UR5, R18, P4, P5 ;  /* 0x0000000509097c10 */ /* 0x000fca000a7ea412 */
[----:B------:R-:W-:Y:S05]  /*1820*/  @!P2 BRA `(.L_x_22) ;  /* 0x000000680068a947 */ /* 0x000fea0003800000 */
[----:B------:R-:W-:Y:S01]  /*1830*/  ISETP.GE.AND P1, PT, R16, 0x1, PT ;  /* 0x000000011000780c */ /* 0x000fe20003f26270 */
[----:B------:R-:W-:Y:S01]  /*1840*/  ULDC.64 UR4, c[0x0][0x630] ;  /* 0x00018c0000047ab9 */ /* 0x000fe20000000a00 */
[----:B------:R-:W-:Y:S01]  /*1850*/  ULDC.64 UR6, c[0x0][0x628] ;  /* 0x00018a0000067ab9 */ /* 0x000fe20000000a00 */
[----:B------:R-:W-:Y:S01]  /*1860*/  IMAD R17, R7, UR4, RZ ;  /* 0x0000000407117c24 */ /* 0x000fe2000f8e02ff */
[----:B------:R-:W-:Y:S01]  /*1870*/  ISETP.LT.OR P0, PT, R3, 0x1, !P1 ;  /* 0x000000010300780c */ /* 0x000fe20004f01670 */
[C---:B------:R-:W-:Y:S01]  /*1880*/  IMAD.WIDE.U32 R18, R6.reuse, UR4, R4 ;  /* 0x0000000406127c25 */ /* 0x040fe2000f8e0004 */
[----:B------:R-:W-:Y:S03]  /*1890*/  BSSY B0, `(.L_x_23) ;  /* 0x0000007000007945 */ /* 0x000fe60003800000 */
[----:B------:R-:W-:Y:S01]  /*18a0*/  IMAD R17, R6, UR5, R17 ;  /* 0x0000000506117c24 */ /* 0x000fe2000f8e0211 */
[----:B------:R-:W-:-:S04]  /*18b0*/  IADD3 R18, P2, R18, UR6, RZ ;  /* 0x0000000612127c10 */ /* 0x000fc8000ff5e0ff */
[--C-:B------:R-:W-:Y:S02]  /*18c0*/  IADD3.X R19, R19, UR7, R17.reuse, P2, !PT ;  /* 0x0000000713137c10 */ /* 0x100fe400097fe411 */
[----:B------:R-:W-:Y:S01]  /*18d0*/  PRMT R17, RZ, 0x7610, R17 ;  /* 0x00007610ff117816 */ /* 0x000fe20000000011 */
[----:B------:R-:W-:Y:S06]  /*18e0*/  @P0 BRA `(.L_x_24) ;  /* 0x0000000000040947 */ /* 0x000fec0003800000 */
[----:B------:R0:W5:Y:S02]  /*18f0*/  LDG.E.U8 R17, desc[UR12][R18.64] ;  /* 0x0000000c12117981 */ /* 0x000164000c1e1100 */
.L_x_24:
[----:B------:R-:W-:Y:S05]  /*1900*/  BSYNC B0 ;  /* 0x0000000000007941 */ /* 0x000fea0003800000 */
.L_x_23:
[----:B-----5:R-:W-:Y:S01]  /*1910*/  LOP3.LUT R17, R17, 0xff, RZ, 0xc0, !PT ;  /* 0x000000ff11117812 */ /* 0x020fe200078ec0ff */
[----:B------:R-:W-:Y:S01]  /*1920*/  BSSY B0, `(.L_x_25) ;  /* 0x000000b000007945 */ /* 0x000fe20003800000 */
[----:B------:R-:W-:Y:S02]  /*1930*/  ISETP.LT.OR P2, PT, R3, 0x2, !P1 ;  /* 0x000000020300780c */ /* 0x000fe40004f41670 */
[----:B------:R-:W-:-:S05]  /*1940*/  F2FP.F16.E4M3.UNPACK_B R17, R17 ;  /* 0x00000011ff11723e */ /* 0x000fca00020006ff */
[----:B------:R-:W-:-:S05]  /*1950*/  HADD2.F32 R17, -RZ, R17.H0_H0 ;  /* 0x20000011ff117230 */ /* 0x000fca0000004100 */
[----:B------:R-:W-:-:S04]  /*1960*/  FMUL R17, R17, R2 ;  /* 0x0000000211117220 */ /* 0x000fc80000400000 */
[----:B-1----:R-:W-:-:S05]  /*1970*/  FFMA R17, R88, R0, R17 ;  /* 0x0000000058117223 */ /* 0x002fca0000000011 */
[----:B------:R-:W-:Y:S02]  /*1980*/  F2FP.SATFINITE.E4M3.F32.PACK_AB_MERGE_C R21, RZ, R17, RZ ;  /* 0x00000011ff15723e */ /* 0x000fe400048070ff */
[----:B------:R-:W-:-:S03]  /*1990*/  PRMT R17, RZ, 0x7610, R17 ;  /* 0x00007610ff117816 */ /* 0x000fc60000000011 */
[----:B------:R1:W-:Y:S01]  /*19a0*/  @!P0 STG.E.U8 desc[UR12][R14.64], R21 ;  /* 0x000000150e008986 */ /* 0x0003e2000c10110c */
[----:B------:R-:W-:Y:S05]  /*19b0*/  @P2 BRA `(.L_x_26) ;  /* 0x0000000000042947 */ /* 0x000fea0003800000 */
[----:B------:R2:W5:Y:S02]  /*19c0*/  LDG.E.U8 R17, desc[UR12][R18.64+0x1] ;  /* 0x0000010c12117981 */ /* 0x000564000c1e1100 */
.L_x_26:
[----:B------:R-:W-:Y:S05]  /*19d0*/  BSYNC B0 ;  /* 0x0000000000007941 */ /* 0x000fea0003800000 */
.L_x_25:
[----:B-----5:R-:W-:Y:S01]  /*19e0*/  LOP3.LUT R17, R17, 0xff, RZ, 0xc0, !PT ;  /* 0x000000ff11117812 */ /* 0x020fe200078ec0ff */
[----:B------:R-:W-:Y:S01]  /*19f0*/  BSSY B0, `(.L_x_27) ;  /* 0x0000013000007945 */ /* 0x000fe20003800000 */
[----:B------:R-:W-:Y:S02]  /*1a00*/  IADD3 R23, P0, R6, 0x8, RZ ;  /* 0x0000000806177810 */ /* 0x000fe40007f1e0ff */
[----:B------:R-:W-:-:S03]  /*1a10*/  F2FP.F16.E4M3.UNPACK_B R17, R17 ;  /* 0x00000011ff11723e */ /* 0x000fc600020006ff */
[----:B------:R-:W-:Y:S01]  /*1a20*/  IMAD.X R88, RZ, RZ, R7, P0 ;  /* 0x000000ffff587224 */ /* 0x000fe200000e0607 */
[----:B------:R-:W-:Y:S01]  /*1a30*/  ISETP.GE.AND P0, PT, R16, 0x9, PT ;  /* 0x000000091000780c */ /* 0x000fe20003f06270 */
[----:B------:R-:W-:Y:S02]  /*1a40*/  HADD2.F32 R17, -RZ, R17.H0_H0 ;  /* 0x20000011ff117230 */ /* 0x000fe40000004100 */
[----:B-1----:R-:W-:Y:S01]  /*1a50*/  IMAD.WIDE.U32 R20, R23, UR4, R4 ;  /* 0x0000000417147c25 */ /* 0x002fe2000f8e0004 */
[----:B------:R-:W-:-:S03]  /*1a60*/  ISETP.LT.OR P3, PT, R3, 0x1, !P0 ;  /* 0x000000010300780c */ /* 0x000fc60004761670 */
[----:B------:R-:W-:Y:S01]  /*1a70*/  FMUL R22, R17, R2 ;  /* 0x0000000211167220 */ /* 0x000fe20000400000 */
[----:B------:R-:W-:Y:S01]  /*1a80*/  IMAD R88, R88, UR4, RZ ;  /* 0x0000000458587c24 */ /* 0x000fe2000f8e02ff */
[----:B------:R-:W-:Y:S02]  /*1a90*/  IADD3 R20, P4, R20, UR6, RZ ;  /* 0x0000000614147c10 */ /* 0x000fe4000ff9e0ff */
[----:B------:R-:W-:Y:S01]  /*1aa0*/  FFMA R22, R89, R0, R22 ;  /* 0x0000000059167223 */ /* 0x000fe20000000016 */
[----:B------:R-:W-:Y:S01]  /*1ab0*/  IMAD R23, R23, UR5, R88 ;  /* 0x0000000517177c24 */ /* 0x000fe2000f8e0258 */
[----:B------:R-:W-:-:S03]  /*1ac0*/  PRMT R17, RZ, 0x7610, R17 ;  /* 0x00007610ff117816 */ /* 0x000fc60000000011 */
[----:B------:R-:W-:Y:S02]  /*1ad0*/  F2FP.SATFINITE.E4M3.F32.PACK_AB_MERGE_C R89, RZ, R22, RZ ;  /* 0x00000016ff59723e */ /* 0x000fe400048070ff */
[----:B------:R-:W-:-:S03]  /*1ae0*/  IADD3.X R21, R21, UR7, R23, P4, !PT ;  /* 0x0000000715157c10 */ /* 0x000fc6000a7fe417 */
[----:B------:R1:W-:Y:S01]  /*1af0*/  @!P2 STG.E.U8 desc[UR12][R14.64+0x1], R89 ;  /* 0x000001590e00a986 */ /* 0x0003e2000c10110c */
[----:B------:R-:W-:Y:S05]  /*1b00*/  @P3 BRA `(.L_x_28) ;  /* 0x0000000000043947 */ /* 0x000fea0003800000 */
[----:B------:R3:W5:Y:S02]  /*1b10*/  LDG.E.U8 R17, desc[UR12][R20.64] ;  /* 0x0000000c14117981 */ /* 0x000764000c1e1100 */
.L_x_28:
[----:B------:R-:W-:Y:S05]  /*1b20*/  BSYNC B0 ;  /* 0x0000000000007941 */ /* 0x000fea0003800000 */
.L_x_27:
[----:B-----5:R-:W-:Y:S01]  /*1b30*/  LOP3.LUT R17, R17, 0xff, RZ, 0xc0, !PT ;  /* 0x000000ff11117812 */ /* 0x020fe200078ec0ff */
[----:B------:R-:W-:Y:S01]  /*1b40*/  BSSY B0, `(.L_x_29) ;  /* 0x000000b000007945 */ /* 0x000fe20003800000 */
[----:B------:R-:W-:Y:S02]  /*1b50*/  ISETP.LT.OR P2, PT, R3, 0x2, !P0 ;  /* 0x000000020300780c */ /* 0x000fe40004741670 */
[----:B------:R-:W-:-:S05]  /*1b60*/  F2FP.F16.E4M3.UNPACK_B R17, R17 ;  /* 0x00000011ff11723e */ /* 0x000fca00020006ff */
[----:B------:R-:W-:-:S05]  /*1b70*/  HADD2.F32 R17, -RZ, R17.H0_H0 ;  /* 0x20000011ff117230 */ /* 0x000fca0000004100 */
[----:B------:R-:W-:-:S04]  /*1b80*/  FMUL R17, R17, R2 ;  /* 0x0000000211117220 */ /* 0x000fc80000400000 */
[----:B------:R-:W-:-:S05]  /*1b90*/  FFMA R17, R90, R0, R17 ;  /* 0x000000005a117223 */ /* 0x000fca0000000011 */
[----:B------:R-:W-:Y:S02]  /*1ba0*/  F2FP.SATFINITE.E4M3.F32.PACK_AB_MERGE_C R23, RZ, R17, RZ ;  /* 0x00000011ff17723e */ /* 0x000fe400048070ff */
[----:B------:R-:W-:-:S03]  /*1bb0*/  PRMT R17, RZ, 0x7610, R17 ;  /* 0x00007610ff117816 */ /* 0x000fc60000000011 */
[----:B------:R4:W-:Y:S01]  /*1bc0*/  @!P3 STG.E.U8 desc[UR12][R12.64], R23 ;  /* 0x000000170c00b986 */ /* 0x0009e2000c10110c */
[----:B------:R-:W-:Y:S05]  /*1bd0*/  @P2 BRA `(.L_x_30) ;  /* 0x0000000000042947 */ /* 0x000fea0003800000 */
[----:B------:R0:W5:Y:S02]  /*1be0*/  LDG.E.U8 R17, desc[UR12][R20.64+0x1] ;  /* 0x0000010c14117981 */ /* 0x000164000c1e1100 */
.L_x_30:
[----:B------:R-:W-:Y:S05]  /*1bf0*/  BSYNC B0 ;  /* 0x0000000000007941 */ /* 0x000fea0003800000 */
.L_x_29:
[----:B-----5:R-:W-:Y:S01]  /*1c00*/  LOP3.LUT R17, R17, 0xff, RZ, 0xc0, !PT ;  /* 0x000000ff11117812 */ /* 0x020fe200078ec0ff */
[----:B------:R-:W-:Y:S01]  /*1c10*/  BSSY B0, `(.L_x_31) ;  /* 0x000000b000007945 */ /* 0x000fe20003800000 */
[----:B------:R-:W-:Y:S02]  /*1c20*/  ISETP.LT.OR P3, PT, R3, 0x9, !P1 ;  /* 0x000000090300780c */ /* 0x000fe40004f61670 */
[----:B------:R-:W-:-:S05]  /*1c30*/  F2FP.F16.E4M3.UNPACK_B R17, R17 ;  /* 0x00000011ff11723e */ /* 0x000fca00020006ff */
[----:B------:R-:W-:-:S05]  /*1c40*/  HADD2.F32 R17, -RZ, R17.H0_H0 ;  /* 0x20000011ff117230 */ /* 0x000fca0000004100 */
[----:B------:R-:W-:Y:S01]  /*1c50*/  FMUL R22, R17, R2 ;  /* 0x0000000211167220 */ /* 0x000fe20000400000 */
[----:B------:R-:W-:-:S03]  /*1c60*/  PRMT R17, RZ, 0x7610, R17 ;  /* 0x00007610ff117816 */ /* 0x000fc60000000011 */
[----:B------:R-:W-:-:S05]  /*1c70*/  FFMA R22, R91, R0, R22 ;  /* 0x000000005b167223 */ /* 0x000fca0000000016 */
[----:B----4-:R-:W-:-:S05]  /*1c80*/  F2FP.SATFINITE.E4M3.F32.PACK_AB_MERGE_C R23, RZ, R22, RZ ;  /* 0x00000016ff17723e */ /* 0x010fca00048070ff */
[----:B------:R4:W-:Y:S01]  /*1c90*/  @!P2 STG.E.U8 desc[UR12][R12.64+0x1], R23 ;  /* 0x000001170c00a986 */ /* 0x0009e2000c10110c */
[----:B------:R-:W-:Y:S05]  /*1ca0*/  @P3 BRA `(.L_x_32) ;  /* 0x0000000000043947 */ /* 0x000fea0003800000 */
[----:B------:R0:W5:Y:S02]  /*1cb0*/  LDG.E.U8 R17, desc[UR12][R18.64+0x8] ;  /* 0x0000080c12117981 */ /* 0x000164000c1e1100 */
.L_x_32:
[----:B------:R-:W-:Y:S05]  /*1cc0*/  BSYNC B0 ;  /* 0x0000000000007941 */ /* 0x000fea0003800000 */
.L_x_31:
[----:B-----5:R-:W-:Y:S01]  /*1cd0*/  LOP3.LUT R17, R17, 0xff, RZ, 0xc0, !PT ;  /* 0x000000ff11117812 */ /* 0x020fe200078ec0ff */
[----:B------:R-:W-:Y:S01]  /*1ce0*/  BSSY B0, `(.L_x_33) ;  /* 0x000000b000007945 */ /* 0x000fe20003800000 */
[----:B------:R-:W-:Y:S02]  /*1cf0*/  ISETP.LT.OR P2, PT, R3, 0xa, !P1 ;  /* 0x0000000a0300780c */ /* 0x000fe40004f41670 */
[----:B------:R-:W-:-:S05]  /*1d00*/  F2FP.F16.E4M3.UNPACK_B R17, R17 ;  /* 0x00000011ff11723e */ /* 0x000fca00020006ff */
[----:B------:R-:W-:-:S05]  /*1d10*/  HADD2.F32 R17, -RZ, R17.H0_H0 ;  /* 0x20000011ff117230 */ /* 0x000fca0000004100 */
[----:B------:R-:W-:-:S04]  /*1d20*/  FMUL R17, R17, R2 ;  /* 0x0000000211117220 */ /* 0x000fc80000400000 */
[----:B------:R-:W-:-:S05]  /*1d30*/  FFMA R17, R92, R0, R17 ;  /* 0x000000005c117223 */ /* 0x000fca0000000011 */
[----:B----4-:R-:W-:Y:S02]  /*1d40*/  F2FP.SATFINITE.E4M3.F32.PACK_AB_MERGE_C R23, RZ, R17, RZ ;  /* 0x00000011ff17723e */ /* 0x010fe400048070ff */
[----:B------:R-:W-:-:S03]  /*1d50*/  PRMT R17, RZ, 0x7610, R17 ;  /* 0x00007610ff117816 */ /* 0x000fc60000000011 */
[----:B------:R4:W-:Y:S01]  /*1d60*/  @!P3 STG.E.U8 desc[UR12][R14.64+0x8], R23 ;  /* 0x000008170e00b986 */ /* 0x0009e2000c10110c */
[----:B------:R-:W-:Y:S05]  /*1d70*/  @P2 BRA `(.L_x_34) ;  /* 0x0000000000042947 */ /* 0x000fea0003800000 */
[----:B------:R0:W5:Y:S02]  /*1d80*/  LDG.E.U8 R17, desc[UR12][R18.64+0x9] ;  /* 0x0000090c12117981 */ /* 0x000164000c1e1100 */
.L_x_34:
[----:B------:R-:W-:Y:S05]  /*1d90*/  BSYNC B0 ;  /* 0x0000000000007941 */ /* 0x000fea0003800000 */
.L_x_33:
        /* <DEDUP_REMOVED lines=12> */
.L_x_36:
[----:B------:R-:W-:Y:S05]  /*1e60*/  BSYNC B0 ;  /* 0x0000000000007941 */ /* 0x000fea0003800000 */
.L_x_35:
        /* <DEDUP_REMOVED lines=12> */
.L_x_38:
[----:B------:R-:W-:Y:S05]  /*1f30*/  BSYNC B0 ;  /* 0x0000000000007941 */ /* 0x000fea0003800000 */
.L_x_37:
        /* <DEDUP_REMOVED lines=12> */
.L_x_40:
[----:B------:R-:W-:Y:S05]  /*2000*/  BSYNC B0 ;  /* 0x0000000000007941 */ /* 0x000fea0003800000 */
.L_x_39:
        /* <DEDUP_REMOVED lines=12> */
.L_x_42:
[----:B------:R-:W-:Y:S05]  /*20d0*/  BSYNC B0 ;  /* 0x0000000000007941 */ /* 0x000fea0003800000 */
.L_x_41:
        /* <DEDUP_REMOVED lines=12> */
.L_x_44:
[----:B------:R-:W-:Y:S05]  /*21a0*/  BSYNC B0 ;  /* 0x0000000000007941 */ /* 0x000fea0003800000 */
.L_x_43:
        /* <DEDUP_REMOVED lines=12> */
.L_x_46:
[----:B------:R-:W-:Y:S05]  /*2270*/  BSYNC B0 ;  /* 0x0000000000007941 */ /* 0x000fea0003800000 */
.L_x_45:
        /* <DEDUP_REMOVED lines=12> */
.L_x_48:
[----:B------:R-:W-:Y:S05]  /*2340*/  BSYNC B0 ;  /* 0x0000000000007941 */ /* 0x000fea0003800000 */
.L_x_47:
        /* <DEDUP_REMOVED lines=12> */
.L_x_50:
[----:B------:R-:W-:Y:S05]  /*2410*/  BSYNC B0 ;  /* 0x0000000000007941 */ /* 0x000fea0003800000 */
.L_x_49:
        /* <DEDUP_REMOVED lines=12> */
.L_x_52:
[----:B------:R-:W-:Y:S05]  /*24e0*/  BSYNC B0 ;  /* 0x0000000000007941 */ /* 0x000fea0003800000 */
.L_x_51:
        /* <DEDUP_REMOVED lines=12> */
.L_x_54:
[----:B------:R-:W-:Y:S05]  /*25b0*/  BSYNC B0 ;  /* 0x0000000000007941 */ /* 0x000fea0003800000 */
.L_x_53:
        /* <DEDUP_REMOVED lines=12> */
.L_x_56:
[----:B------:R-:W-:Y:S05]  /*2680*/  BSYNC B0 ;  /* 0x0000000000007941 */ /* 0x000fea0003800000 */
.L_x_55:
        /* <DEDUP_REMOVED lines=12> */
.L_x_58:
[----:B------:R-:W-:Y:S05]  /*2750*/  BSYNC B0 ;  /* 0x0000000000007941 */ /* 0x000fea0003800000 */
.L_x_57:
        /* <DEDUP_REMOVED lines=12> */
.L_x_60:
[----:B------:R-:W-:Y:S05]  /*2820*/  BSYNC B0 ;  /* 0x0000000000007941 */ /* 0x000fea0003800000 */
.L_x_59:
        /* <DEDUP_REMOVED lines=12> */
.L_x_62:
[----:B------:R-:W-:Y:S05]  /*28f0*/  BSYNC B0 ;  /* 0x0000000000007941 */ /* 0x000fea0003800000 */
.L_x_61:
        /* <DEDUP_REMOVED lines=12> */
.L_x_64:
[----:B------:R-:W-:Y:S05]  /*29c0*/  BSYNC B0 ;  /* 0x0000000000007941 */ /* 0x000fea0003800000 */
.L_x_63:
        /* <DEDUP_REMOVED lines=12> */
.L_x_66:
[----:B------:R-:W-:Y:S05]  /*2a90*/  BSYNC B0 ;  /* 0x0000000000007941 */ /* 0x000fea0003800000 */
.L_x_65:
        /* <DEDUP_REMOVED lines=12> */
.L_x_68:
[----:B------:R-:W-:Y:S05]  /*2b60*/  BSYNC B0 ;  /* 0x0000000000007941 */ /* 0x000fea0003800000 */
.L_x_67:
        /* <DEDUP_REMOVED lines=12> */
.L_x_70:
[----:B------:R-:W-:Y:S05]  /*2c30*/  BSYNC B0 ;  /* 0x0000000000007941 */ /* 0x000fea0003800000 */
.L_x_69:
        /* <DEDUP_REMOVED lines=12> */
.L_x_72:
[----:B------:R-:W-:Y:S05]  /*2d00*/  BSYNC B0 ;  /* 0x0000000000007941 */ /* 0x000fea0003800000 */
.L_x_71:
        /* <DEDUP_REMOVED lines=12> */
.L_x_74:
[----:B------:R-:W-:Y:S05]  /*2dd0*/  BSYNC B0 ;  /* 0x0000000000007941 */ /* 0x000fea0003800000 */
.L_x_73:
        /* <DEDUP_REMOVED lines=12> */
.L_x_76:
[----:B------:R-:W-:Y:S05]  /*2ea0*/  BSYNC B0 ;  /* 0x0000000000007941 */ /* 0x000fea0003800000 */
.L_x_75:
        /* <DEDUP_REMOVED lines=12> */
.L_x_78:
[----:B------:R-:W-:Y:S05]  /*2f70*/  BSYNC B0 ;  /* 0x0000000000007941 */ /* 0x000fea0003800000 */
.L_x_77:
        /* <DEDUP_REMOVED lines=12> */
.L_x_80:
[----:B------:R-:W-:Y:S05]  /*3040*/  BSYNC B0 ;  /* 0x0000000000007941 */ /* 0x000fea0003800000 */
.L_x_79:
        /* <DEDUP_REMOVED lines=12> */
.L_x_82:
[----:B------:R-:W-:Y:S05]  /*3110*/  BSYNC B0 ;  /* 0x0000000000007941 */ /* 0x000fea0003800000 */
.L_x_81:
        /* <DEDUP_REMOVED lines=12> */
.L_x_84:
[----:B------:R-:W-:Y:S05]  /*31e0*/  BSYNC B0 ;  /* 0x0000000000007941 */ /* 0x000fea0003800000 */
.L_x_83:
        /* <DEDUP_REMOVED lines=12> */
.L_x_86:
[----:B------:R-:W-:Y:S05]  /*32b0*/  BSYNC B0 ;  /* 0x0000000000007941 */ /* 0x000fea0003800000 */
.L_x_85:
        /* <DEDUP_REMOVED lines=12> */
.L_x_88:
[----:B------:R-:W-:Y:S05]  /*3380*/  BSYNC B0 ;  /* 0x0000000000007941 */ /* 0x000fea0003800000 */
.L_x_87:
        /* <DEDUP_REMOVED lines=12> */
.L_x_90:
[----:B------:R-:W-:Y:S05]  /*3450*/  BSYNC B0 ;  /* 0x0000000000007941 */ /* 0x000fea0003800000 */
.L_x_89:
        /* <DEDUP_REMOVED lines=12> */
.L_x_92:
[----:B------:R-:W-:Y:S05]  /*3520*/  BSYNC B0 ;  /* 0x0000000000007941 */ /* 0x000fea0003800000 */
.L_x_91:
        /* <DEDUP_REMOVED lines=12> */
.L_x_94:
[----:B------:R-:W-:Y:S05]  /*35f0*/  BSYNC B0 ;  /* 0x0000000000007941 */ /* 0x000fea0003800000 */
.L_x_93:
        /* <DEDUP_REMOVED lines=12> */
.L_x_96:
[----:B------:R-:W-:Y:S05]  /*36c0*/  BSYNC B0 ;  /* 0x0000000000007941 */ /* 0x000fea0003800000 */
.L_x_95:
        /* <DEDUP_REMOVED lines=12> */
.L_x_98:
[----:B------:R-:W-:Y:S05]  /*3790*/  BSYNC B0 ;  /* 0x0000000000007941 */ /* 0x000fea0003800000 */
.L_x_97:
        /* <DEDUP_REMOVED lines=12> */
.L_x_100:
[----:B------:R-:W-:Y:S05]  /*3860*/  BSYNC B0 ;  /* 0x0000000000007941 */ /* 0x000fea0003800000 */
.L_x_99:
        /* <DEDUP_REMOVED lines=12> */
.L_x_102:
[----:B------:R-:W-:Y:S05]  /*3930*/  BSYNC B0 ;  /* 0x0000000000007941 */ /* 0x000fea0003800000 */
.L_x_101:
        /* <DEDUP_REMOVED lines=12> */
.L_x_104:
[----:B------:R-:W-:Y:S05]  /*3a00*/  BSYNC B0 ;  /* 0x0000000000007941 */ /* 0x000fea0003800000 */
.L_x_103:
        /* <DEDUP_REMOVED lines=12> */
.L_x_106:
[----:B------:R-:W-:Y:S05]  /*3ad0*/  BSYNC B0 ;  /* 0x0000000000007941 */ /* 0x000fea0003800000 */
.L_x_105:
        /* <DEDUP_REMOVED lines=12> */
.L_x_108:
[----:B------:R-:W-:Y:S05]  /*3ba0*/  BSYNC B0 ;  /* 0x0000000000007941 */ /* 0x000fea0003800000 */
.L_x_107:
        /* <DEDUP_REMOVED lines=12> */
.L_x_110:
[----:B------:R-:W-:Y:S05]  /*3c70*/  BSYNC B0 ;  /* 0x0000000000007941 */ /* 0x000fea0003800000 */
.L_x_109:
        /* <DEDUP_REMOVED lines=12> */
.L_x_112:
[----:B------:R-:W-:Y:S05]  /*3d40*/  BSYNC B0 ;  /* 0x0000000000007941 */ /* 0x000fea0003800000 */
.L_x_111:
        /* <DEDUP_REMOVED lines=12> */
.L_x_114:
[----:B------:R-:W-:Y:S05]  /*3e10*/  BSYNC B0 ;  /* 0x0000000000007941 */ /* 0x000fea0003800000 */
.L_x_113:
        /* <DEDUP_REMOVED lines=12> */
.L_x_116:
[----:B------:R-:W-:Y:S05]  /*3ee0*/  BSYNC B0 ;  /* 0x0000000000007941 */ /* 0x000fea0003800000 */
.L_x_115:
        /* <DEDUP_REMOVED lines=12> */
.L_x_118:
[----:B------:R-:W-:Y:S05]  /*3fb0*/  BSYNC B0 ;  /* 0x0000000000007941 */ /* 0x000fea0003800000 */
.L_x_117:
        /* <DEDUP_REMOVED lines=12> */
.L_x_120:
[----:B------:R-:W-:Y:S05]  /*4080*/  BSYNC B0 ;  /* 0x0000000000007941 */ /* 0x000fea0003800000 */
.L_x_119:
        /* <DEDUP_REMOVED lines=12> */
.L_x_122:
[----:B------:R-:W-:Y:S05]  /*4150*/  BSYNC B0 ;  /* 0x0000000000007941 */ /* 0x000fea0003800000 */
.L_x_121:
        /* <DEDUP_REMOVED lines=12> */
.L_x_124:
[----:B------:R-:W-:Y:S05]  /*4220*/  BSYNC B0 ;  /* 0x0000000000007941 */ /* 0x000fea0003800000 */
.L_x_123:
        /* <DEDUP_REMOVED lines=12> */
.L_x_126:
[----:B------:R-:W-:Y:S05]  /*42f0*/  BSYNC B0 ;  /* 0x0000000000007941 */ /* 0x000fea0003800000 */
.L_x_125:
        /* <DEDUP_REMOVED lines=12> */
.L_x_128:
[----:B------:R-:W-:Y:S05]  /*43c0*/  BSYNC B0 ;  /* 0x0000000000007941 */ /* 0x000fea0003800000 */
.L_x_127:
        /* <DEDUP_REMOVED lines=12> */
.L_x_130:
[----:B------:R-:W-:Y:S05]  /*4490*/  BSYNC B0 ;  /* 0x0000000000007941 */ /* 0x000fea0003800000 */
.L_x_129:
        /* <DEDUP_REMOVED lines=12> */
.L_x_132:
[----:B------:R-:W-:Y:S05]  /*4560*/  BSYNC B0 ;  /* 0x0000000000007941 */ /* 0x000fea0003800000 */
.L_x_131:
        /* <DEDUP_REMOVED lines=12> */
.L_x_134:
[----:B------:R-:W-:Y:S05]  /*4630*/  BSYNC B0 ;  /* 0x0000000000007941 */ /* 0x000fea0003800000 */
.L_x_133:
        /* <DEDUP_REMOVED lines=12> */
.L_x_136:
[----:B------:R-:W-:Y:S05]  /*4700*/  BSYNC B0 ;  /* 0x0000000000007941 */ /* 0x000fea0003800000 */
.L_x_135:
        /* <DEDUP_REMOVED lines=12> */
.L_x_138:
[----:B------:R-:W-:Y:S05]  /*47d0*/  BSYNC B0 ;  /* 0x0000000000007941 */ /* 0x000fea0003800000 */
.L_x_137:
        /* <DEDUP_REMOVED lines=12> */
.L_x_140:
[----:B------:R-:W-:Y:S05]  /*48a0*/  BSYNC B0 ;  /* 0x0000000000007941 */ /* 0x000fea0003800000 */
.L_x_139:
        /* <DEDUP_REMOVED lines=12> */
.L_x_142:
[----:B------:R-:W-:Y:S05]  /*4970*/  BSYNC B0 ;  /* 0x0000000000007941 */ /* 0x000fea0003800000 */
.L_x_141:
        /* <DEDUP_REMOVED lines=12> */
.L_x_144:
[----:B------:R-:W-:Y:S05]  /*4a40*/  BSYNC B0 ;  /* 0x0000000000007941 */ /* 0x000fea0003800000 */
.L_x_143:
        /* <DEDUP_REMOVED lines=12> */
.L_x_146:
[----:B------:R-:W-:Y:S05]  /*4b10*/  BSYNC B0 ;  /* 0x0000000000007941 */ /* 0x000fea0003800000 */
.L_x_145:
[----:B-----5:R-:W-:Y:S01]  /*4b20*/  LOP3.LUT R17, R17, 0xff, RZ, 0xc0, !PT ;  /* 0x000000ff11117812 */ /* 0x020fe200078ec0ff */
[----:B------:R-:W-:Y:S01]  /*4b30*/  BSSY B0, `(.L_x_147) ;  /* 0x000000b000007945 */ /* 0x000fe20003800000 */
[----:B------:R-:W-:Y:S02]  /*4b40*/  ISETP.LT.OR P2, PT, R3, 0x79, !P0 ;  /* 0x000000790300780c */ /* 0x000fe40004741670 */
[----:B------:R-:W-:-:S05]  /*4b50*/  F2FP.F16.E4M3.UNPACK_B R17, R17 ;  /* 0x00000011ff11723e */ /* 0x000fca00020006ff */
[----:B------:R-:W-:-:S05]  /*4b60*/  HADD2.F32 R17, -RZ, R17.H0_H0 ;  /* 0x20000011ff117230 */ /* 0x000fca0000004100 */
[----:B0-2---:R-:W-:Y:S01]  /*4b70*/  FMUL R18, R17, R2 ;  /* 0x0000000211127220 */ /* 0x005fe20000400000 */
[----:B------:R-:W-:-:S03]  /*4b80*/  PRMT R17, RZ, 0x7610, R17 ;  /* 0x00007610ff117816 */ /* 0x000fc60000000011 */
[----:B------:R-:W-:-:S05]  /*4b90*/  FFMA R18, R149, R0, R18 ;  /* 0x0000000095127223 */ /* 0x000fca0000000012 */
[----:B------:R-:W-:-:S05]  /*4ba0*/  F2FP.SATFINITE.E4M3.F32.PACK_AB_MERGE_C R19, RZ, R18, RZ ;  /* 0x00000012ff13723e */ /* 0x000fca00048070ff */
[----:B------:R0:W-:Y:S01]  /*4bb0*/  @!P1 STG.E.U8 desc[UR12][R14.64+0x79], R19 ;  /* 0x000079130e009986 */ /* 0x0001e2000c10110c */
[----:B------:R-:W-:Y:S05]  /*4bc0*/  @P2 BRA `(.L_x_148) ;  /* 0x0000000000042947 */ /* 0x000fea0003800000 */
[----:B------:R2:W5:Y:S02]  /*4bd0*/  LDG.E.U8 R17, desc[UR12][R20.64+0x78] ;  /* 0x0000780c14117981 */ /* 0x000564000c1e1100 */
.L_x_148:
[----:B------:R-:W-:Y:S05]  /*4be0*/  BSYNC B0 ;  /* 0x0000000000007941 */ /* 0x000fea0003800000 */
.L_x_147:
[----:B-----5:R-:W-:Y:S01]  /*4bf0*/  LOP3.LUT R17, R17, 0xff, RZ, 0xc0, !PT ;  /* 0x000000ff11117812 */ /* 0x020fe200078ec0ff */
[----:B------:R-:W-:Y:S01]  /*4c00*/  BSSY B0, `(.L_x_149) ;  /* 0x000000b000007945 */ /* 0x000fe20003800000 */
[----:B------:R-:W-:Y:S02]  /*4c10*/  ISETP.LT.OR P1, PT, R3, 0x7a, !P0 ;  /* 0x0000007a0300780c */ /* 0x000fe40004721670 */
[----:B------:R-:W-:Y:S02]  /*4c20*/  F2FP.F16.E4M3.UNPACK_B R17, R17 ;  /* 0x00000011ff11723e */ /* 0x000fe400020006ff */
[----:B01--4-:R-:W-:-:S03]  /*4c30*/  PRMT R14, RZ, 0x7610, R14 ;  /* 0x00007610ff0e7816 */ /* 0x013fc6000000000e */
[----:B------:R-:W-:-:S05]  /*4c40*/  HADD2.F32 R17, -RZ, R17.H0_H0 ;  /* 0x20000011ff117230 */ /* 0x000fca0000004100 */
[----:B------:R-:W-:-:S04]  /*4c50*/  FMUL R17, R17, R2 ;  /* 0x0000000211117220 */ /* 0x000fc80000400000 */
[----:B------:R-:W-:-:S05]  /*4c60*/  FFMA R17, R150, R0, R17 ;  /* 0x0000000096117223 */ /* 0x000fca0000000011 */
[----:B------:R-:W-:-:S05]  /*4c70*/  F2FP.SATFINITE.E4M3.F32.PACK_AB_MERGE_C R17, RZ, R17, RZ ;  /* 0x00000011ff11723e */ /* 0x000fca00048070ff */
[----:B------:R0:W-:Y:S01]  /*4c80*/  @!P2 STG.E.U8 desc[UR12][R12.64+0x78], R17 ;  /* 0x000078110c00a986 */ /* 0x0001e2000c10110c */
[----:B------:R-:W-:Y:S05]  /*4c90*/  @P1 BRA `(.L_x_150) ;  /* 0x0000000000041947 */ /* 0x000fea0003800000 */
[----:B------:R1:W5:Y:S02]  /*4ca0*/  LDG.E.U8 R14, desc[UR12][R20.64+0x79] ;  /* 0x0000790c140e7981 */ /* 0x000364000c1e1100 */
.L_x_150:
[----:B------:R-:W-:Y:S05]  /*4cb0*/  BSYNC B0 ;  /* 0x0000000000007941 */ /* 0x000fea0003800000 */
.L_x_149:
[----:B-----5:R-:W-:Y:S01]  /*4cc0*/  LOP3.LUT R14, R14, 0xff, RZ, 0xc0, !PT ;  /* 0x000000ff0e0e7812 */ /* 0x020fe200078ec0ff */
[----:B------:R-:W-:Y:S01]  /*4cd0*/  BSSY B0, `(.L_x_151) ;  /* 0x0000013000007945 */ /* 0x000fe20003800000 */
[----:B0-----:R-:W-:Y:S02]  /*4ce0*/  IADD3 R17, P0, R6, 0x40, RZ ;  /* 0x0000004006117810 */ /* 0x001fe40007f1e0ff */
[----:B------:R-:W-:-:S03]  /*4cf0*/  F2FP.F16.E4M3.UNPACK_B R14, R14 ;  /* 0x0000000eff0e723e */ /* 0x000fc600020006ff */
[----:B------:R-:W-:Y:S01]  /*4d00*/  IMAD.X R19, RZ, RZ, R7, P0 ;  /* 0x000000ffff137224 */ /* 0x000fe200000e0607 */
[----:B------:R-:W-:Y:S01]  /*4d10*/  ISETP.GE.AND P0, PT, R16, 0x41, PT ;  /* 0x000000411000780c */ /* 0x000fe20003f06270 */
[----:B------:R-:W-:Y:S02]  /*4d20*/  HADD2.F32 R15, -RZ, R14.H0_H0 ;  /* 0x2000000eff0f7230 */ /* 0x000fe40000004100 */
[----:B-123--:R-:W-:Y:S01]  /*4d30*/  IMAD R20, R19, UR4, RZ ;  /* 0x0000000413147c24 */ /* 0x00efe2000f8e02ff */
[----:B------:R-:W-:Y:S02]  /*4d40*/  ISETP.LT.OR P2, PT, R3, 0x1, !P0 ;  /* 0x000000010300780c */ /* 0x000fe40004741670 */
[----:B------:R-:W-:Y:S01]  /*4d50*/  FMUL R18, R15, R2 ;  /* 0x000000020f127220 */ /* 0x000fe20000400000 */
[----:B------:R-:W-:-:S04]  /*4d60*/  IMAD.WIDE.U32 R14, R17, UR4, R4 ;  /* 0x00000004110e7c25 */ /* 0x000fc8000f8e0004 */
[----:B------:R-:W-:Y:S01]  /*4d70*/  FFMA R18, R151, R0, R18 ;  /* 0x0000000097127223 */ /* 0x000fe20000000012 */
[----:B------:R-:W-:Y:S01]  /*4d80*/  IMAD R17, R17, UR5, R20 ;  /* 0x0000000511117c24 */ /* 0x000fe2000f8e0214 */
[----:B------:R-:W-:-:S03]  /*4d90*/  IADD3 R14, P3, R14, UR6, RZ ;  /* 0x000000060e0e7c10 */ /* 0x000fc6000ff7e0ff */
[----:B------:R-:W-:Y:S02]  /*4da0*/  F2FP.SATFINITE.E4M3.F32.PACK_AB_MERGE_C R19, RZ, R18, RZ ;  /* 0x00000012ff13723e */ /* 0x000fe400048070ff */
[--C-:B------:R-:W-:Y:S02]  /*4db0*/  IADD3.X R15, R15, UR7, R17.reuse, P3, !PT ;  /* 0x000000070f0f7c10 */ /* 0x100fe40009ffe411 */
[----:B------:R-:W-:Y:S01]  /*4dc0*/  PRMT R17, RZ, 0x7610, R17 ;  /* 0x00007610ff117816 */ /* 0x000fe20000000011 */
[----:B------:R0:W-:Y:S01]  /*4dd0*/  @!P1 STG.E.U8 desc[UR12][R12.64+0x79], R19 ;  /* 0x000079130c009986 */ /* 0x0001e2000c10110c */
[----:B------:R-:W-:Y:S05]  /*4de0*/  @P2 BRA `(.L_x_152) ;  /* 0x0000000000042947 */ /* 0x000fea0003800000 */
[----:B------:R1:W5:Y:S02]  /*4df0*/  LDG.E.U8 R17, desc[UR12][R14.64] ;  /* 0x0000000c0e117981 */ /* 0x000364000c1e1100 */
.L_x_152:
[----:B------:R-:W-:Y:S05]  /*4e00*/  BSYNC B0 ;  /* 0x0000000000007941 */ /* 0x000fea0003800000 */
.L_x_151:
[----:B-----5:R-:W-:Y:S01]  /*4e10*/  LOP3.LUT R17, R17, 0xff, RZ, 0xc0, !PT ;  /* 0x000000ff11117812 */ /* 0x020fe200078ec0ff */
[----:B------:R-:W-:Y:S01]  /*4e20*/  BSSY B0, `(.L_x_153) ;  /* 0x000000b000007945 */ /* 0x000fe20003800000 */
[----:B------:R-:W-:Y:S02]  /*4e30*/  ISETP.LT.OR P3, PT, R3, 0x2, !P0 ;  /* 0x000000020300780c */ /* 0x000fe40004761670 */
[----:B------:R-:W-:Y:S02]  /*4e40*/  F2FP.F16.E4M3.UNPACK_B R17, R17 ;  /* 0x00000011ff11723e */ /* 0x000fe400020006ff */
[----:B0-----:R-:W-:-:S03]  /*4e50*/  PRMT R12, RZ, 0x7610, R12 ;  /* 0x00007610ff0c7816 */ /* 0x001fc6000000000c */
[----:B------:R-:W-:-:S05]  /*4e60*/  HADD2.F32 R17, -RZ, R17.H0_H0 ;  /* 0x20000011ff117230 */ /* 0x000fca0000004100 */
[----:B------:R-:W-:-:S04]  /*4e70*/  FMUL R17, R17, R2 ;  /* 0x0000000211117220 */ /* 0x000fc80000400000 */
[----:B------:R-:W-:-:S05]  /*4e80*/  FFMA R17, R24, R0, R17 ;  /* 0x0000000018117223 */ /* 0x000fca0000000011 */
[----:B------:R-:W-:-:S05]  /*4e90*/  F2FP.SATFINITE.E4M3.F32.PACK_AB_MERGE_C R17, RZ, R17, RZ ;  /* 0x00000011ff11723e */ /* 0x000fca00048070ff */
[----:B------:R0:W-:Y:S01]  /*4ea0*/  @!P2 STG.E.U8 desc[UR12][R10.64], R17 ;  /* 0x000000110a00a986 */ /* 0x0001e2000c10110c */
[----:B------:R-:W-:Y:S05]  /*4eb0*/  @P3 BRA `(.L_x_154) ;  /* 0x0000000000043947 */ /* 0x000fea0003800000 */
[----:B------:R2:W5:Y:S02]  /*4ec0*/  LDG.E.U8 R12, desc[UR12][R14.64+0x1] ;  /* 0x0000010c0e0c7981 */ /* 0x000564000c1e1100 */
.L_x_154:
[----:B------:R-:W-:Y:S05]  /*4ed0*/  BSYNC B0 ;  /* 0x0000000000007941 */ /* 0x000fea0003800000 */
.L_x_153:
[----:B-----5:R-:W-:Y:S01]  /*4ee0*/  LOP3.LUT R12, R12, 0xff, RZ, 0xc0, !PT ;  /* 0x000000ff0c0c7812 */ /* 0x020fe200078ec0ff */
[----:B------:R-:W-:Y:S01]  /*4ef0*/  BSSY B0, `(.L_x_155) ;  /* 0x0000013000007945 */ /* 0x000fe20003800000 */
[----:B0-----:R-:W-:Y:S02]  /*4f00*/  IADD3 R17, P1, R6, 0x48, RZ ;  /* 0x0000004806117810 */ /* 0x001fe40007f3e0ff */
[----:B------:R-:W-:-:S03]  /*4f10*/  F2FP.F16.E4M3.UNPACK_B R12, R12 ;  /* 0x0000000cff0c723e */ /* 0x000fc600020006ff */
[----:B------:R-:W-:Y:S01]  /*4f20*/  IMAD.X R7, RZ, RZ, R7, P1 ;  /* 0x000000ffff077224 */ /* 0x000fe200008e0607 */
[----:B------:R-:W-:Y:S01]  /*4f30*/  ISETP.GE.AND P1, PT, R16, 0x49, PT ;  /* 0x000000491000780c */ /* 0x000fe20003f26270 */
[----:B------:R-:W-:Y:S02]  /*4f40*/  HADD2.F32 R13, -RZ, R12.H0_H0 ;  /* 0x2000000cff0d7230 */ /* 0x000fe40000004100 */
[----:B------:R-:W-:Y:S01]  /*4f50*/  IMAD R12, R7, UR4, RZ ;  /* 0x00000004070c7c24 */ /* 0x000fe2000f8e02ff */
[----:B------:R-:W-:Y:S01]  /*4f60*/  ISETP.LT.OR P2, PT, R3, 0x1, !P1 ;  /* 0x000000010300780c */ /* 0x000fe20004f41670 */
[----:B------:R-:W-:-:S04]  /*4f70*/  IMAD.WIDE.U32 R4, R17, UR4, R4 ;  /* 0x0000000411047c25 */ /* 0x000fc8000f8e0004 */
[----:B------:R-:W-:Y:S01]  /*4f80*/  FMUL R6, R13, R2 ;  /* 0x000000020d067220 */ /* 0x000fe20000400000 */
[----:B------:R-:W-:-:S03]  /*4f90*/  IMAD R17, R17, UR5, R12 ;  /* 0x0000000511117c24 */ /* 0x000fc6000f8e020c */
[----:B------:R-:W-:Y:S01]  /*4fa0*/  FFMA R6, R25, R0, R6 ;  /* 0x0000000019067223 */ /* 0x000fe20000000006 */
[----:B------:R-:W-:-:S04]  /*4fb0*/  IADD3 R4, P4, R4, UR6, RZ ;  /* 0x0000000604047c10 */ /* 0x000fc8000ff9e0ff */
[----:B------:R-:W-:Y:S02]  /*4fc0*/  F2FP.SATFINITE.E4M3.F32.PACK_AB_MERGE_C R7, RZ, R6, RZ ;  /* 0x00000006ff07723e */ /* 0x000fe400048070ff */
[----:B------:R-:W-:Y:S02]  /*4fd0*/  IADD3.X R5, R5, UR7, R17, P4, !PT ;  /* 0x0000000705057c10 */ /* 0x000fe4000a7fe411 */
[----:B------:R-:W-:Y:S01]  /*4fe0*/  PRMT R6, RZ, 0x7610, R6 ;  /* 0x00007610ff067816 */ /* 0x000fe20000000006 */
[----:B------:R0:W-:Y:S01]  /*4ff0*/  @!P3 STG.E.U8 desc[UR12][R10.64+0x1], R7 ;  /* 0x000001070a00b986 */ /* 0x0001e2000c10110c */
[----:B------:R-:W-:Y:S05]  /*5000*/  @P2 BRA `(.L_x_156) ;  /* 0x0000000000042947 */ /* 0x000fea0003800000 */
[----:B------:R3:W5:Y:S02]  /*5010*/  LDG.E.U8 R6, desc[UR12][R4.64] ;  /* 0x0000000c04067981 */ /* 0x000764000c1e1100 */
.L_x_156:
[----:B------:R-:W-:Y:S05]  /*5020*/  BSYNC B0 ;  /* 0x0000000000007941 */ /* 0x000fea0003800000 */
.L_x_155:
[----:B-----5:R-:W-:Y:S01]  /*5030*/  LOP3.LUT R6, R6, 0xff, RZ, 0xc0, !PT ;  /* 0x000000ff06067812 */ /* 0x020fe200078ec0ff */
[----:B------:R-:W-:Y:S01]  /*5040*/  BSSY B0, `(.L_x_157) ;  /* 0x000000b000007945 */ /* 0x000fe20003800000 */
[----:B------:R-:W-:Y:S02]  /*5050*/  ISETP.LT.OR P3, PT, R3, 0x2, !P1 ;  /* 0x000000020300780c */ /* 0x000fe40004f61670 */
[----:B------:R-:W-:-:S05]  /*5060*/  F2FP.F16.E4M3.UNPACK_B R6, R6 ;  /* 0x00000006ff06723e */ /* 0x000fca00020006ff */
[----:B0-----:R-:W-:Y:S01]  /*5070*/  HADD2.F32 R7, -RZ, R6.H0_H0 ;  /* 0x20000006ff077230 */ /* 0x001fe20000004100 */
[----:B------:R-:W-:-:S04]  /*5080*/  PRMT R6, RZ, 0x7610, R6 ;  /* 0x00007610ff067816 */ /* 0x000fc80000000006 */
[----:B------:R-:W-:-:S04]  /*5090*/  FMUL R7, R7, R2 ;  /* 0x0000000207077220 */ /* 0x000fc80000400000 */
[----:B------:R-:W-:-:S05]  /*50a0*/  FFMA R7, R26, R0, R7 ;  /* 0x000000001a077223 */ /* 0x000fca0000000007 */
[----:B------:R-:W-:-:S05]  /*50b0*/  F2FP.SATFINITE.E4M3.F32.PACK_AB_MERGE_C R7, RZ, R7, RZ ;  /* 0x00000007ff07723e */ /* 0x000fca00048070ff */
[----:B------:R0:W-:Y:S01]  /*50c0*/  @!P2 STG.E.U8 desc[UR12][R8.64], R7 ;  /* 0x000000070800a986 */ /* 0x0001e2000c10110c */
[----:B------:R-:W-:Y:S05]  /*50d0*/  @P3 BRA `(.L_x_158) ;  /* 0x0000000000043947 */ /* 0x000fea0003800000 */
[----:B------:R4:W5:Y:S02]  /*50e0*/  LDG.E.U8 R6, desc[UR12][R4.64+0x1] ;  /* 0x0000010c04067981 */ /* 0x000964000c1e1100 */
.L_x_158:
[----:B------:R-:W-:Y:S05]  /*50f0*/  BSYNC B0 ;  /* 0x0000000000007941 */ /* 0x000fea0003800000 */
.L_x_157:
[----:B-----5:R-:W-:Y:S01]  /*5100*/  LOP3.LUT R6, R6, 0xff, RZ, 0xc0, !PT ;  /* 0x000000ff06067812 */ /* 0x020fe200078ec0ff */
[----:B------:R-:W-:Y:S01]  /*5110*/  BSSY B0, `(.L_x_159) ;  /* 0x000000b000007945 */ /* 0x000fe20003800000 */
[----:B------:R-:W-:Y:S02]  /*5120*/  ISETP.LT.OR P2, PT, R3, 0x9, !P0 ;  /* 0x000000090300780c */ /* 0x000fe40004741670 */
[----:B------:R-:W-:-:S05]  /*5130*/  F2FP.F16.E4M3.UNPACK_B R6, R6 ;  /* 0x00000006ff06723e */ /* 0x000fca00020006ff */
[----:B0-----:R-:W-:-:S05]  /*5140*/  HADD2.F32 R7, -RZ, R6.H0_H0 ;  /* 0x20000006ff077230 */ /* 0x001fca0000004100 */
[----:B------:R-:W-:-:S04]  /*5150*/  FMUL R6, R7, R2 ;  /* 0x0000000207067220 */ /* 0x000fc80000400000 */
[----:B------:R-:W-:-:S05]  /*5160*/  FFMA R6, R27, R0, R6 ;  /* 0x000000001b067223 */ /* 0x000fca0000000006 */
[----:B------:R-:W-:Y:S02]  /*5170*/  F2FP.SATFINITE.E4M3.F32.PACK_AB_MERGE_C R7, RZ, R6, RZ ;  /* 0x00000006ff07723e */ /* 0x000fe400048070ff */
[----:B------:R-:W-:-:S03]  /*5180*/  PRMT R6, RZ, 0x7610, R6 ;  /* 0x00007610ff067816 */ /* 0x000fc60000000006 */
[----:B------:R0:W-:Y:S01]  /*5190*/  @!P3 STG.E.U8 desc[UR12][R8.64+0x1], R7 ;  /* 0x000001070800b986 */ /* 0x0001e2000c10110c */
[----:B------:R-:W-:Y:S05]  /*51a0*/  @P2 BRA `(.L_x_160) ;  /* 0x0000000000042947 */ /* 0x000fea0003800000 */
[----:B------:R0:W5:Y:S02]  /*51b0*/  LDG.E.U8 R6, desc[UR12][R14.64+0x8] ;  /* 0x0000080c0e067981 */ /* 0x000164000c1e1100 */
.L_x_160:
[----:B------:R-:W-:Y:S05]  /*51c0*/  BSYNC B0 ;  /* 0x0000000000007941 */ /* 0x000fea0003800000 */
.L_x_159:
        /* <DEDUP_REMOVED lines=12> */
.L_x_162:
[----:B------:R-:W-:Y:S05]  /*5290*/  BSYNC B0 ;  /* 0x0000000000007941 */ /* 0x000fea0003800000 */
.L_x_161:
        /* <DEDUP_REMOVED lines=12> */
.L_x_164:
[----:B------:R-:W-:Y:S05]  /*5360*/  BSYNC B0 ;  /* 0x0000000000007941 */ /* 0x000fea0003800000 */
.L_x_163:
        /* <DEDUP_REMOVED lines=12> */
.L_x_166:
[----:B------:R-:W-:Y:S05]  /*5430*/  BSYNC B0 ;  /* 0x0000000000007941 */ /* 0x000fea0003800000 */
.L_x_165:
        /* <DEDUP_REMOVED lines=12> */
.L_x_168:
[----:B------:R-:W-:Y:S05]  /*5500*/  BSYNC B0 ;  /* 0x0000000000007941 */ /* 0x000fea0003800000 */
.L_x_167:
        /* <DEDUP_REMOVED lines=12> */
.L_x_170:
[----:B------:R-:W-:Y:S05]  /*55d0*/  BSYNC B0 ;  /* 0x0000000000007941 */ /* 0x000fea0003800000 */
.L_x_169:
        /* <DEDUP_REMOVED lines=12> */
.L_x_172:
[----:B------:R-:W-:Y:S05]  /*56a0*/  BSYNC B0 ;  /* 0x0000000000007941 */ /* 0x000fea0003800000 */
.L_x_171:
        /* <DEDUP_REMOVED lines=12> */
.L_x_174:
[----:B------:R-:W-:Y:S05]  /*5770*/  BSYNC B0 ;  /* 0x0000000000007941 */ /* 0x000fea0003800000 */
.L_x_173:
        /* <DEDUP_REMOVED lines=12> */
.L_x_176:
[----:B------:R-:W-:Y:S05]  /*5840*/  BSYNC B0 ;  /* 0x0000000000007941 */ /* 0x000fea0003800000 */
.L_x_175:
        /* <DEDUP_REMOVED lines=12> */
.L_x_178:
[----:B------:R-:W-:Y:S05]  /*5910*/  BSYNC B0 ;  /* 0x0000000000007941 */ /* 0x000fea0003800000 */
.L_x_177:
        /* <DEDUP_REMOVED lines=12> */
.L_x_180:
[----:B------:R-:W-:Y:S05]  /*59e0*/  BSYNC B0 ;  /* 0x0000000000007941 */ /* 0x000fea0003800000 */
.L_x_179:
        /* <DEDUP_REMOVED lines=12> */
.L_x_182:
[----:B------:R-:W-:Y:S05]  /*5ab0*/  BSYNC B0 ;  /* 0x0000000000007941 */ /* 0x000fea0003800000 */
.L_x_181:
        /* <DEDUP_REMOVED lines=12> */
.L_x_184:
[----:B------:R-:W-:Y:S05]  /*5b80*/  BSYNC B0 ;  /* 0x0000000000007941 */ /* 0x000fea0003800000 */
.L_x_183:
        /* <DEDUP_REMOVED lines=12> */
.L_x_186:
[----:B------:R-:W-:Y:S05]  /*5c50*/  BSYNC B0 ;  /* 0x0000000000007941 */ /* 0x000fea0003800000 */
.L_x_185:
        /* <DEDUP_REMOVED lines=12> */
.L_x_188:
[----:B------:R-:W-:Y:S05]  /*5d20*/  BSYNC B0 ;  /* 0x0000000000007941 */ /* 0x000fea0003800000 */
.L_x_187:
        /* <DEDUP_REMOVED lines=12> */
.L_x_190:
[----:B------:R-:W-:Y:S05]  /*5df0*/  BSYNC B0 ;  /* 0x0000000000007941 */ /* 0x000fea0003800000 */
.L_x_189:
        /* <DEDUP_REMOVED lines=12> */
.L_x_192:
[----:B------:R-:W-:Y:S05]  /*5ec0*/  BSYNC B0 ;  /* 0x0000000000007941 */ /* 0x000fea0003800000 */
.L_x_191:
        /* <DEDUP_REMOVED lines=12> */
.L_x_194:
[----:B------:R-:W-:Y:S05]  /*5f90*/  BSYNC B0 ;  /* 0x0000000000007941 */ /* 0x000fea0003800000 */
.L_x_193:
        /* <DEDUP_REMOVED lines=12> */
.L_x_196:
[----:B------:R-:W-:Y:S05]  /*6060*/  BSYNC B0 ;  /* 0x0000000000007941 */ /* 0x000fea0003800000 */
.L_x_195:
        /* <DEDUP_REMOVED lines=12> */
.L_x_198:
[----:B------:R-:W-:Y:S05]  /*6130*/  BSYNC B0 ;  /* 0x0000000000007941 */ /* 0x000fea0003800000 */
.L_x_197:
        /* <DEDUP_REMOVED lines=12> */
.L_x_200:
[----:B------:R-:W-:Y:S05]  /*6200*/  BSYNC B0 ;  /* 0x0000000000007941 */ /* 0x000fea0003800000 */
.L_x_199:
        /* <DEDUP_REMOVED lines=12> */
.L_x_202:
[----:B------:R-:W-:Y:S05]  /*62d0*/  BSYNC B0 ;  /* 0x0000000000007941 */ /* 0x000fea0003800000 */
.L_x_201:
        /* <DEDUP_REMOVED lines=12> */
.L_x_204:
[----:B------:R-:W-:Y:S05]  /*63a0*/  BSYNC B0 ;  /* 0x0000000000007941 */ /* 0x000fea0003800000 */
.L_x_203:
        /* <DEDUP_REMOVED lines=12> */
.L_x_206:
[----:B------:R-:W-:Y:S05]  /*6470*/  BSYNC B0 ;  /* 0x0000000000007941 */ /* 0x000fea0003800000 */
.L_x_205:
        /* <DEDUP_REMOVED lines=12> */
.L_x_208:
[----:B------:R-:W-:Y:S05]  /*6540*/  BSYNC B0 ;  /* 0x0000000000007941 */ /* 0x000fea0003800000 */
.L_x_207:
        /* <DEDUP_REMOVED lines=12> */
.L_x_210:
[----:B------:R-:W-:Y:S05]  /*6610*/  BSYNC B0 ;  /* 0x0000000000007941 */ /* 0x000fea0003800000 */
.L_x_209:
        /* <DEDUP_REMOVED lines=12> */
.L_x_212:
[----:B------:R-:W-:Y:S05]  /*66e0*/  BSYNC B0 ;  /* 0x0000000000007941 */ /* 0x000fea0003800000 */
.L_x_211:
        /* <DEDUP_REMOVED lines=12> */
.L_x_214:
[----:B------:R-:W-:Y:S05]  /*67b0*/  BSYNC B0 ;  /* 0x0000000000007941 */ /* 0x000fea0003800000 */
.L_x_213:
        /* <DEDUP_REMOVED lines=12> */
.L_x_216:
[----:B------:R-:W-:Y:S05]  /*6880*/  BSYNC B0 ;  /* 0x0000000000007941 */ /* 0x000fea0003800000 */
.L_x_215:
        /* <DEDUP_REMOVED lines=12> */
.L_x_218:
[----:B------:R-:W-:Y:S05]  /*6950*/  BSYNC B0 ;  /* 0x0000000000007941 */ /* 0x000fea0003800000 */
.L_x_217:
        /* <DEDUP_REMOVED lines=12> */
.L_x_220:
[----:B------:R-:W-:Y:S05]  /*6a20*/  BSYNC B0 ;  /* 0x0000000000007941 */ /* 0x000fea0003800000 */
.L_x_219:
        /* <DEDUP_REMOVED lines=12> */
.L_x_222:
[----:B------:R-:W-:Y:S05]  /*6af0*/  BSYNC B0 ;  /* 0x0000000000007941 */ /* 0x000fea0003800000 */
.L_x_221:
        /* <DEDUP_REMOVED lines=12> */
.L_x_224:
[----:B------:R-:W-:Y:S05]  /*6bc0*/  BSYNC B0 ;  /* 0x0000000000007941 */ /* 0x000fea0003800000 */
.L_x_223:
        /* <DEDUP_REMOVED lines=12> */
.L_x_226:
[----:B------:R-:W-:Y:S05]  /*6c90*/  BSYNC B0 ;  /* 0x0000000000007941 */ /* 0x000fea0003800000 */
.L_x_225:
        /* <DEDUP_REMOVED lines=12> */
.L_x_228:
[----:B------:R-:W-:Y:S05]  /*6d60*/  BSYNC B0 ;  /* 0x0000000000007941 */ /* 0x000fea0003800000 */
.L_x_227:
        /* <DEDUP_REMOVED lines=12> */
.L_x_230:
[----:B------:R-:W-:Y:S05]  /*6e30*/  BSYNC B0 ;  /* 0x0000000000007941 */ /* 0x000fea0003800000 */
.L_x_229:
        /* <DEDUP_REMOVED lines=12> */
.L_x_232:
[----:B------:R-:W-:Y:S05]  /*6f00*/  BSYNC B0 ;  /* 0x0000000000007941 */ /* 0x000fea0003800000 */
.L_x_231:
        /* <DEDUP_REMOVED lines=12> */
.L_x_234:
[----:B------:R-:W-:Y:S05]  /*6fd0*/  BSYNC B0 ;  /* 0x0000000000007941 */ /* 0x000fea0003800000 */
.L_x_233:
        /* <DEDUP_REMOVED lines=12> */
.L_x_236:
[----:B------:R-:W-:Y:S05]  /*70a0*/  BSYNC B0 ;  /* 0x0000000000007941 */ /* 0x000fea0003800000 */
.L_x_235:
        /* <DEDUP_REMOVED lines=12> */
.L_x_238:
[----:B------:R-:W-:Y:S05]  /*7170*/  BSYNC B0 ;  /* 0x0000000000007941 */ /* 0x000fea0003800000 */
.L_x_237:
        /* <DEDUP_REMOVED lines=12> */
.L_x_240:
[----:B------:R-:W-:Y:S05]  /*7240*/  BSYNC B0 ;  /* 0x0000000000007941 */ /* 0x000fea0003800000 */
.L_x_239:
        /* <DEDUP_REMOVED lines=12> */
.L_x_242:
[----:B------:R-:W-:Y:S05]  /*7310*/  BSYNC B0 ;  /* 0x0000000000007941 */ /* 0x000fea0003800000 */
.L_x_241:
        /* <DEDUP_REMOVED lines=12> */
.L_x_244:
[----:B------:R-:W-:Y:S05]  /*73e0*/  BSYNC B0 ;  /* 0x0000000000007941 */ /* 0x000fea0003800000 */
.L_x_243:
        /* <DEDUP_REMOVED lines=12> */
.L_x_246:
[----:B------:R-:W-:Y:S05]  /*74b0*/  BSYNC B0 ;  /* 0x0000000000007941 */ /* 0x000fea0003800000 */
.L_x_245:
        /* <DEDUP_REMOVED lines=12> */
.L_x_248:
[----:B------:R-:W-:Y:S05]  /*7580*/  BSYNC B0 ;  /* 0x0000000000007941 */ /* 0x000fea0003800000 */
.L_x_247:
        /* <DEDUP_REMOVED lines=12> */
.L_x_250:
[----:B------:R-:W-:Y:S05]  /*7650*/  BSYNC B0 ;  /* 0x0000000000007941 */ /* 0x000fea0003800000 */
.L_x_249:
        /* <DEDUP_REMOVED lines=12> */
.L_x_252:
[----:B------:R-:W-:Y:S05]  /*7720*/  BSYNC B0 ;  /* 0x0000000000007941 */ /* 0x000fea0003800000 */
.L_x_251:
        /* <DEDUP_REMOVED lines=12> */
.L_x_254:
[----:B------:R-:W-:Y:S05]  /*77f0*/  BSYNC B0 ;  /* 0x0000000000007941 */ /* 0x000fea0003800000 */
.L_x_253:
        /* <DEDUP_REMOVED lines=12> */
.L_x_256:
[----:B------:R-:W-:Y:S05]  /*78c0*/  BSYNC B0 ;  /* 0x0000000000007941 */ /* 0x000fea0003800000 */
.L_x_255:
        /* <DEDUP_REMOVED lines=12> */
.L_x_258:
[----:B------:R-:W-:Y:S05]  /*7990*/  BSYNC B0 ;  /* 0x0000000000007941 */ /* 0x000fea0003800000 */
.L_x_257:
        /* <DEDUP_REMOVED lines=12> */
.L_x_260:
[----:B------:R-:W-:Y:S05]  /*7a60*/  BSYNC B0 ;  /* 0x0000000000007941 */ /* 0x000fea0003800000 */
.L_x_259:
        /* <DEDUP_REMOVED lines=12> */
.L_x_262:
[----:B------:R-:W-:Y:S05]  /*7b30*/  BSYNC B0 ;  /* 0x0000000000007941 */ /* 0x000fea0003800000 */
.L_x_261:
        /* <DEDUP_REMOVED lines=12> */
.L_x_264:
[----:B------:R-:W-:Y:S05]  /*7c00*/  BSYNC B0 ;  /* 0x0000000000007941 */ /* 0x000fea0003800000 */
.L_x_263:
[----:B-----5:R-:W-:Y:S01]  /*7c10*/  F2FP.F16.E4M3.UNPACK_B R6, R6 ;  /* 0x00000006ff06723e */ /* 0x020fe200020006ff */
[----:B------:R-:W-:Y:S01]  /*7c20*/  BSSY B0, `(.L_x_265) ;  /* 0x000000a000007945 */ /* 0x000fe20003800000 */
[----:B------:R-:W-:-:S03]  /*7c30*/  ISETP.LT.OR P3, PT, R3, 0x72, !P0 ;  /* 0x000000720300780c */ /* 0x000fc60004761670 */
        /* <DEDUP_REMOVED lines=8> */
.L_x_266:
[----:B------:R-:W-:Y:S05]  /*7cc0*/  BSYNC B0 ;  /* 0x0000000000007941 */ /* 0x000fea0003800000 */
.L_x_265:
[----:B-----5:R-:W-:Y:S01]  /*7cd0*/  F2FP.F16.E4M3.UNPACK_B R6, R6 ;  /* 0x00000006ff06723e */ /* 0x020fe200020006ff */
[----:B------:R-:W-:Y:S01]  /*7ce0*/  BSSY B0, `(.L_x_267) ;  /* 0x000000a000007945 */ /* 0x000fe20003800000 */
[----:B------:R-:W-:-:S03]  /*7cf0*/  ISETP.LT.OR P2, PT, R3, 0x71, !P1 ;  /* 0x000000710300780c */ /* 0x000fc60004f41670 */
        /* <DEDUP_REMOVED lines=8> */
.L_x_268:
[----:B------:R-:W-:Y:S05]  /*7d80*/  BSYNC B0 ;  /* 0x0000000000007941 */ /* 0x000fea0003800000 */
.L_x_267:
        /* <DEDUP_REMOVED lines=11> */
.L_x_270:
[----:B------:R-:W-:Y:S05]  /*7e40*/  BSYNC B0 ;  /* 0x0000000000007941 */ /* 0x000fea0003800000 */
.L_x_269:
        /* <DEDUP_REMOVED lines=11> */
.L_x_272:
[----:B------:R-:W-:Y:S05]  /*7f00*/  BSYNC B0 ;  /* 0x0000000000007941 */ /* 0x000fea0003800000 */
.L_x_271:
        /* <DEDUP_REMOVED lines=11> */
.L_x_274:
[----:B------:R-:W-:Y:S05]  /*7fc0*/  BSYNC B0 ;  /* 0x0000000000007941 */ /* 0x000fea0003800000 */
.L_x_273:
        /* <DEDUP_REMOVED lines=11> */
.L_x_276:
[----:B------:R-:W-:Y:S05]  /*8080*/  BSYNC B0 ;  /* 0x0000000000007941 */ /* 0x000fea0003800000 */
.L_x_275:
[----:B-----5:R-:W-:Y:S01]  /*8090*/  F2FP.F16.E4M3.UNPACK_B R6, R6 ;  /* 0x00000006ff06723e */ /* 0x020fe200020006ff */
[----:B------:R-:W-:Y:S01]  /*80a0*/  BSSY B0, `(.L_x_277) ;  /* 0x000000a000007945 */ /* 0x000fe20003800000 */
[----:B------:R-:W-:Y:S02]  /*80b0*/  ISETP.LT.OR P1, PT, R3, 0x7a, !P1 ;  /* 0x0000007a0300780c */ /* 0x000fe40004f21670 */
[----:B------:R-:W-:Y:S01]  /*80c0*/  PRMT R3, RZ, 0x7610, R3 ;  /* 0x00007610ff037816 */ /* 0x000fe20000000003 */
[----:B0-----:R-:W-:-:S05]  /*80d0*/  HADD2.F32 R7, -RZ, R6.H0_H0 ;  /* 0x20000006ff077230 */ /* 0x001fca0000004100 */
[----:B------:R-:W-:-:S04]  /*80e0*/  FMUL R7, R7, R2 ;  /* 0x0000000207077220 */ /* 0x000fc80000400000 */
[----:B------:R-:W-:-:S05]  /*80f0*/  FFMA R7, R86, R0, R7 ;  /* 0x0000000056077223 */ /* 0x000fca0000000007 */
[----:B------:R-:W-:-:S05]  /*8100*/  F2FP.SATFINITE.E4M3.F32.PACK_AB_MERGE_C R7, RZ, R7, RZ ;  /* 0x00000007ff07723e */ /* 0x000fca00048070ff */
[----:B------:R0:W-:Y:S01]  /*8110*/  @!P2 STG.E.U8 desc[UR12][R8.64+0x78], R7 ;  /* 0x000078070800a986 */ /* 0x0001e2000c10110c */
[----:B------:R-:W-:Y:S05]  /*8120*/  @P1 BRA `(.L_x_278) ;  /* 0x0000000000041947 */ /* 0x000fea0003800000 */
[----:B------:R0:W5:Y:S02]  /*8130*/  LDG.E.U8 R3, desc[UR12][R4.64+0x79] ;  /* 0x0000790c04037981 */ /* 0x000164000c1e1100 */
.L_x_278:
[----:B------:R-:W-:Y:S05]  /*8140*/  BSYNC B0 ;  /* 0x0000000000007941 */ /* 0x000fea0003800000 */
.L_x_277:
[----:B-----5:R-:W-:-:S05]  /*8150*/  F2FP.F16.E4M3.UNPACK_B R3, R3 ;  /* 0x00000003ff03723e */ /* 0x020fca00020006ff */
[----:B------:R-:W-:-:S05]  /*8160*/  HADD2.F32 R3, -RZ, R3.H0_H0 ;  /* 0x20000003ff037230 */ /* 0x000fca0000004100 */
[----:B------:R-:W-:-:S04]  /*8170*/  FMUL R2, R3, R2 ;  /* 0x0000000203027220 */ /* 0x000fc80000400000 */
[----:B------:R-:W-:-:S05]  /*8180*/  FFMA R2, R87, R0, R2 ;  /* 0x0000000057027223 */ /* 0x000fca0000000002 */
[----:B------:R-:W-:Y:S01]  /*8190*/  F2FP.SATFINITE.E4M3.F32.PACK_AB_MERGE_C R3, RZ, R2, RZ ;  /* 0x00000002ff03723e */ /* 0x000fe200048070ff */
[----:B------:R-:W-:Y:S06]  /*81a0*/  @P1 EXIT ;  /* 0x000000000000194d */ /* 0x000fec0003800000 */
[----:B------:R-:W-:Y:S01]  /*81b0*/  STG.E.U8 desc[UR12][R8.64+0x79], R3 ;  /* 0x0000790308007986 */ /* 0x000fe2000c10110c */
[----:B------:R-:W-:Y:S05]  /*81c0*/  EXIT ;  /* 0x000000000000794d */ /* 0x000fea0003800000 */
.L_x_22:
[----:B------:R-:W-:Y:S01]  /*81d0*/  ISETP.GE.AND P3, PT, R16, 0x1, PT ;  /* 0x000000011000780c */ /* 0x000fe20003f66270 */
[-C--:B-1----:R-:W-:Y:S01]  /*81e0*/  FMUL R89, R89, R0.reuse ;  /* 0x0000000059597220 */ /* 0x082fe20000400000 */
[-C--:B------:R-:W-:Y:S01]  /*81f0*/  FMUL R88, R88, R0.reuse ;  /* 0x0000000058587220 */ /* 0x080fe20000400000 */
[----:B------:R-:W-:Y:S01]  /*8200*/  ISETP.GE.AND P2, PT, R16, 0x9, PT ;  /* 0x000000091000780c */ /* 0x000fe20003f46270 */
[-C--:B------:R-:W-:Y:S01]  /*8210*/  FMUL R90, R90, R0.reuse ;  /* 0x000000005a5a7220 */ /* 0x080fe20000400000 */
[----:B------:R-:W-:Y:S01]  /*8220*/  ISETP.LT.OR P1, PT, R3, 0x2, !P3 ;  /* 0x000000020300780c */ /* 0x000fe20005f21670 */
[-C--:B------:R-:W-:Y:S01]  /*8230*/  FMUL R91, R91, R0.reuse ;  /* 0x000000005b5b7220 */ /* 0x080fe20000400000 */
[----:B------:R-:W-:Y:S01]  /*8240*/  ISETP.LT.OR P0, PT, R3, 0x1, !P3 ;  /* 0x000000010300780c */ /* 0x000fe20005f01670 */
[-C--:B------:R-:W-:Y:S01]  /*8250*/  FMUL R92, R92, R0.reuse ;  /* 0x000000005c5c7220 */ /* 0x080fe20000400000 */
[----:B------:R-:W-:Y:S01]  /*8260*/  F2FP.SATFINITE.E4M3.F32.PACK_AB_MERGE_C R89, RZ, R89, RZ ;  /* 0x00000059ff59723e */ /* 0x000fe200048070ff */
[----:B------:R-:W-:Y:S01]  /*8270*/  FMUL R93, R93, R0 ;  /* 0x000000005d5d7220 */ /* 0x000fe20000400000 */
[----:B------:R-:W-:Y:S01]  /*8280*/  F2FP.SATFINITE.E4M3.F32.PACK_AB_MERGE_C R5, RZ, R88, RZ ;  /* 0x00000058ff05723e */ /* 0x000fe200048070ff */
[-C--:B------:R-:W-:Y:S01]  /*8290*/  FMUL R94, R94, R0.reuse ;  /* 0x000000005e5e7220 */ /* 0x080fe20000400000 */
[----:B------:R-:W-:Y:S01]  /*82a0*/  ISETP.LT.OR P4, PT, R3, 0x2, !P2 ;  /* 0x000000020300780c */ /* 0x000fe20005781670 */
[-C--:B------:R-:W-:Y:S01]  /*82b0*/  FMUL R95, R95, R0.reuse ;  /* 0x000000005f5f7220 */ /* 0x080fe20000400000 */
[C---:B------:R-:W-:Y:S01]  /*82c0*/  ISETP.LT.OR P5, PT, R3.reuse, 0x9, !P3 ;  /* 0x000000090300780c */ /* 0x040fe20005fa1670 */
[-C--:B------:R-:W-:Y:S01]  /*82d0*/  FMUL R96, R96, R0.reuse ;  /* 0x0000000060607220 */ /* 0x080fe20000400000 */
[C---:B------:R-:W-:Y:S01]  /*82e0*/  ISETP.LT.OR P6, PT, R3.reuse, 0xa, !P3 ;  /* 0x0000000a0300780c */ /* 0x040fe20005fc1670 */
[----:B------:R-:W-:Y:S01]  /*82f0*/  @!P1 STG.E.U8 desc[UR12][R14.64+0x1], R89 ;  /* 0x000001590e009986 */ /* 0x000fe2000c10110c */
[----:B------:R-:W-:Y:S01]  /*8300*/  ISETP.LT.OR P1, PT, R3, 0x1, !P2 ;  /* 0x000000010300780c */ /* 0x000fe20005721670 */
[-C--:B------:R-:W-:Y:S01]  /*8310*/  FMUL R97, R97, R0.reuse ;  /* 0x0000000061617220 */ /* 0x080fe20000400000 */
[----:B------:R-:W-:Y:S01]  /*8320*/  F2FP.SATFINITE.E4M3.F32.PACK_AB_MERGE_C R91, RZ, R91, RZ ;  /* 0x0000005bff5b723e */ /* 0x000fe200048070ff */
[----:B------:R0:W-:Y:S01]  /*8330*/  @!P0 STG.E.U8 desc[UR12][R14.64], R5 ;  /* 0x000000050e008986 */ /* 0x0001e2000c10110c */
[----:B------:R-:W-:Y:S01]  /*8340*/  ISETP.LT.OR P0, PT, R3, 0x9, !P2 ;  /* 0x000000090300780c */ /* 0x000fe20005701670 */
[----:B------:R-:W-:Y:S01]  /*8350*/  FMUL R98, R98, R0 ;  /* 0x0000000062627220 */ /* 0x000fe20000400000 */
[----:B------:R-:W-:Y:S01]  /*8360*/  F2FP.SATFINITE.E4M3.F32.PACK_AB_MERGE_C R7, RZ, R92, RZ ;  /* 0x0000005cff07723e */ /* 0x000fe200048070ff */
[----:B------:R-:W-:Y:S01]  /*8370*/  @!P4 STG.E.U8 desc[UR12][R12.64+0x1], R91 ;  /* 0x0000015b0c00c986 */ /* 0x000fe2000c10110c */
[----:B------:R-:W-:Y:S01]  /*8380*/  F2FP.SATFINITE.E4M3.F32.PACK_AB_MERGE_C R93, RZ, R93, RZ ;  /* 0x0000005dff5d723e */ /* 0x000fe200048070ff */
[----:B------:R-:W-:Y:S01]  /*8390*/  FMUL R99, R99, R0 ;  /* 0x0000000063637220 */ /* 0x000fe20000400000 */
[----:B------:R-:W-:Y:S01]  /*83a0*/  F2FP.SATFINITE.E4M3.F32.PACK_AB_MERGE_C R17, RZ, R94, RZ ;  /* 0x0000005eff11723e */ /* 0x000fe200048070ff */
[-C--:B------:R-:W-:Y:S01]  /*83b0*/  FMUL R100, R100, R0.reuse ;  /* 0x0000000064647220 */ /* 0x080fe20000400000 */
[----:B------:R-:W-:Y:S01]  /*83c0*/  ISETP.LT.OR P4, PT, R3, 0x12, !P3 ;  /* 0x000000120300780c */ /* 0x000fe20005f81670 */
[-C--:B------:R-:W-:Y:S01]  /*83d0*/  FMUL R101, R101, R0.reuse ;  /* 0x0000000065657220 */ /* 0x080fe20000400000 */
[----:B------:R-:W-:Y:S01]  /*83e0*/  F2FP.SATFINITE.E4M3.F32.PACK_AB_MERGE_C R95, RZ, R95, RZ ;  /* 0x0000005fff5f723e */ /* 0x000fe200048070ff */
[----:B------:R-:W-:Y:S01]  /*83f0*/  FMUL R102, R102, R0 ;  /* 0x0000000066667220 */ /* 0x000fe20000400000 */
[----:B0-----:R-:W-:Y:S01]  /*8400*/  F2FP.SATFINITE.E4M3.F32.PACK_AB_MERGE_C R5, RZ, R90, RZ ;  /* 0x0000005aff05723e */ /* 0x001fe200048070ff */
[-C--:B------:R-:W-:Y:S01]  /*8410*/  FMUL R103, R103, R0.reuse ;  /* 0x0000000067677220 */ /* 0x080fe20000400000 */
[----:B------:R-:W-:Y:S01]  /*8420*/  F2FP.SATFINITE.E4M3.F32.PACK_AB_MERGE_C R97, RZ, R97, RZ ;  /* 0x00000061ff61723e */ /* 0x000fe200048070ff */
[-C--:B------:R-:W-:Y:S01]  /*8430*/  FMUL R104, R104, R0.reuse ;  /* 0x0000000068687220 */ /* 0x080fe20000400000 */
[----:B------:R-:W-:Y:S01]  /*8440*/  F2FP.SATFINITE.E4M3.F32.PACK_AB_MERGE_C R99, RZ, R99, RZ ;  /* 0x00000063ff63723e */ /* 0x000fe200048070ff */
[----:B------:R0:W-:Y:S01]  /*8450*/  @!P1 STG.E.U8 desc[UR12][R12.64], R5 ;  /* 0x000000050c009986 */ /* 0x0001e2000c10110c */
[----:B------:R-:W-:Y:S01]  /*8460*/  ISETP.LT.OR P1, PT, R3, 0xa, !P2 ;  /* 0x0000000a0300780c */ /* 0x000fe20005721670 */
[-C--:B------:R-:W-:Y:S01]  /*8470*/  FMUL R105, R105, R0.reuse ;  /* 0x0000000069697220 */ /* 0x080fe20000400000 */
[----:B------:R-:W-:Y:S01]  /*8480*/  F2FP.SATFINITE.E4M3.F32.PACK_AB_MERGE_C R101, RZ, R101, RZ ;  /* 0x00000065ff65723e */ /* 0x000fe200048070ff */
[----:B------:R1:W-:Y:S01]  /*8490*/  @!P5 STG.E.U8 desc[UR12][R14.64+0x8], R7 ;  /* 0x000008070e00d986 */ /* 0x0003e2000c10110c */
[C---:B------:R-:W-:Y:S01]  /*84a0*/  ISETP.LT.OR P5, PT, R3.reuse, 0x11, !P2 ;  /* 0x000000110300780c */ /* 0x040fe200057a1670 */
[-C--:B------:R-:W-:Y:S01]  /*84b0*/  FMUL R106, R106, R0.reuse ;  /* 0x000000006a6a7220 */ /* 0x080fe20000400000 */
[----:B------:R-:W-:Y:S01]  /*84c0*/  F2FP.SATFINITE.E4M3.F32.PACK_AB_MERGE_C R103, RZ, R103, RZ ;  /* 0x00000067ff67723e */ /* 0x000fe200048070ff */
[----:B------:R-:W-:Y:S01]  /*84d0*/  @!P6 STG.E.U8 desc[UR12][R14.64+0x9], R93 ;  /* 0x0000095d0e00e986 */ /* 0x000fe2000c10110c */
[----:B------:R-:W-:Y:S01]  /*84e0*/  ISETP.LT.OR P6, PT, R3, 0x12, !P2 ;  /* 0x000000120300780c */ /* 0x000fe200057c1670 */
[-C--:B------:R-:W-:Y:S01]  /*84f0*/  FMUL R107, R107, R0.reuse ;  /* 0x000000006b6b7220 */ /* 0x080fe20000400000 */
[-C--:B------:R-:W-:Y:S01]  /*8500*/  FMUL R108, R108, R0.reuse ;  /* 0x000000006c6c7220 */ /* 0x080fe20000400000 */
[----:B------:R2:W-:Y:S01]  /*8510*/  @!P0 STG.E.U8 desc[UR12][R12.64+0x8], R17 ;  /* 0x000008110c008986 */ /* 0x0005e2000c10110c */
[----:B------:R-:W-:Y:S01]  /*8520*/  ISETP.LT.OR P0, PT, R3, 0x11, !P3 ;  /* 0x000000110300780c */ /* 0x000fe20005f01670 */
[----:B------:R-:W-:Y:S01]  /*8530*/  FMUL R109, R109, R0 ;  /* 0x000000006d6d7220 */ /* 0x000fe20000400000 */
[----:B0-----:R-:W-:Y:S01]  /*8540*/  F2FP.SATFINITE.E4M3.F32.PACK_AB_MERGE_C R5, RZ, R96, RZ ;  /* 0x00000060ff05723e */ /* 0x001fe200048070ff */
[----:B------:R-:W-:Y:S01]  /*8550*/  @!P1 STG.E.U8 desc[UR12][R12.64+0x9], R95 ;  /* 0x0000095f0c009986 */ /* 0x000fe2000c10110c */
[----:B-1----:R-:W-:Y:S01]  /*8560*/  F2FP.SATFINITE.E4M3.F32.PACK_AB_MERGE_C R7, RZ, R98, RZ ;  /* 0x00000062ff07723e */ /* 0x002fe200048070ff */
[-C--:B------:R-:W-:Y:S01]  /*8570*/  FMUL R110, R110, R0.reuse ;  /* 0x000000006e6e7220 */ /* 0x080fe20000400000 */
[C---:B------:R-:W-:Y:S01]  /*8580*/  ISETP.LT.OR P1, PT, R3.reuse, 0x19, !P3 ;  /* 0x000000190300780c */ /* 0x040fe20005f21670 */
[----:B------:R-:W-:Y:S01]  /*8590*/  @!P4 STG.E.U8 desc[UR12][R14.64+0x11], R97 ;  /* 0x000011610e00c986 */ /* 0x000fe2000c10110c */
[----:B------:R-:W-:Y:S01]  /*85a0*/  ISETP.LT.OR P4, PT, R3, 0x1a, !P3 ;  /* 0x0000001a0300780c */ /* 0x000fe20005f81670 */
[-C--:B------:R-:W-:Y:S01]  /*85b0*/  FMUL R111, R111, R0.reuse ;  /* 0x000000006f6f7220 */ /* 0x080fe20000400000 */
[----:B------:R-:W-:Y:S01]  /*85c0*/  F2FP.SATFINITE.E4M3.F32.PACK_AB_MERGE_C R105, RZ, R105, RZ ;  /* 0x00000069ff69723e */ /* 0x000fe200048070ff */
[----:B------:R-:W-:Y:S01]  /*85d0*/  FMUL R112, R112, R0 ;  /* 0x0000000070707220 */ /* 0x000fe20000400000 */
[----:B--2---:R-:W-:Y:S01]  /*85e0*/  F2FP.SATFINITE.E4M3.F32.PACK_AB_MERGE_C R17, RZ, R104, RZ ;  /* 0x00000068ff11723e */ /* 0x004fe200048070ff */
        /* <DEDUP_REMOVED lines=10> */
[----:B------:R-:W-:Y:S01]  /*8690*/  FMUL R115, R115, R0 ;  /* 0x0000000073737220 */ /* 0x000fe20000400000 */
[----:B------:R-:W-:Y:S01]  /*86a0*/  F2FP.SATFINITE.E4M3.F32.PACK_AB_MERGE_C R111, RZ, R111, RZ ;  /* 0x0000006fff6f723e */ /* 0x000fe200048070ff */
[----:B------:R-:W-:Y:S01]  /*86b0*/  @!P4 STG.E.U8 desc[UR12][R14.64+0x19], R101 ;  /* 0x000019650e00c986 */ /* 0x000fe2000c10110c */
[----:B0-----:R-:W-:Y:S01]  /*86c0*/  F2FP.SATFINITE.E4M3.F32.PACK_AB_MERGE_C R5, RZ, R100, RZ ;  /* 0x00000064ff05723e */ /* 0x001fe200048070ff */
[-C--:B------:R-:W-:Y:S01]  /*86d0*/  FMUL R116, R116, R0.reuse ;  /* 0x0000000074747220 */ /* 0x080fe20000400000 */
[----:B------:R-:W-:Y:S01]  /*86e0*/  ISETP.LT.OR P4, PT, R3, 0x22, !P2 ;  /* 0x000000220300780c */ /* 0x000fe20005781670 */
[----:B------:R-:W-:Y:S01]  /*86f0*/  FMUL R117, R117, R0 ;  /* 0x0000000075757220 */ /* 0x000fe20000400000 */
[----:B-1----:R-:W-:Y:S01]  /*8700*/  F2FP.SATFINITE.E4M3.F32.PACK_AB_MERGE_C R7, RZ, R102, RZ ;  /* 0x00000066ff07723e */ /* 0x002fe200048070ff */
[----:B------:R0:W-:Y:S01]  /*8710*/  @!P1 STG.E.U8 desc[UR12][R14.64+0x18], R5 ;  /* 0x000018050e009986 */ /* 0x0001e2000c10110c */
[C---:B------:R-:W-:Y:S01]  /*8720*/  ISETP.LT.OR P1, PT, R3.reuse, 0x22, !P3 ;  /* 0x000000220300780c */ /* 0x040fe20005f21670 */
[-C--:B------:R-:W-:Y:S01]  /*8730*/  FMUL R118, R118, R0.reuse ;  /* 0x0000000076767220 */ /* 0x080fe20000400000 */
[----:B------:R-:W-:Y:S01]  /*8740*/  F2FP.SATFINITE.E4M3.F32.PACK_AB_MERGE_C R113, RZ, R113, RZ ;  /* 0x00000071ff71723e */ /* 0x000fe200048070ff */
[----:B------:R1:W-:Y:S01]  /*8750*/  @!P5 STG.E.U8 desc[UR12][R12.64+0x18], R7 ;  /* 0x000018070c00d986 */ /* 0x0003e2000c10110c */
[----:B------:R-:W-:Y:S01]  /*8760*/  ISETP.LT.OR P5, PT, R3, 0x29, !P3 ;  /* 0x000000290300780c */ /* 0x000fe20005fa1670 */
[-C--:B------:R-:W-:Y:S01]  /*8770*/  FMUL R119, R119, R0.reuse ;  /* 0x0000000077777220 */ /* 0x080fe20000400000 */
[----:B------:R-:W-:Y:S01]  /*8780*/  F2FP.SATFINITE.E4M3.F32.PACK_AB_MERGE_C R115, RZ, R115, RZ ;  /* 0x00000073ff73723e */ /* 0x000fe200048070ff */
[----:B------:R-:W-:Y:S01]  /*8790*/  @!P6 STG.E.U8 desc[UR12][R12.64+0x19], R103 ;  /* 0x000019670c00e986 */ /* 0x000fe2000c10110c */
[C---:B------:R-:W-:Y:S01]  /*87a0*/  ISETP.LT.OR P6, PT, R3.reuse, 0x2a, !P3 ;  /* 0x0000002a0300780c */ /* 0x040fe20005fc1670 */
[-C--:B------:R-:W-:Y:S01]  /*87b0*/  FMUL R120, R120, R0.reuse ;  /* 0x0000000078787220 */ /* 0x080fe20000400000 */
[----:B------:R-:W-:Y:S01]  /*87c0*/  F2FP.SATFINITE.E4M3.F32.PACK_AB_MERGE_C R117, RZ, R117, RZ ;  /* 0x00000075ff75723e */ /* 0x000fe200048070ff */
        /* <DEDUP_REMOVED lines=25> */
[----:B------:R-:W-:Y:S01]  /*8960*/  FMUL R128, R128, R0 ;  /* 0x0000000080807220 */ /* 0x000fe20000400000 */
[----:B0-----:R-:W-:Y:S01]  /*8970*/  F2FP.SATFINITE.E4M3.F32.PACK_AB_MERGE_C R5, RZ, R110, RZ ;  /* 0x0000006eff05723e */ /* 0x001fe200048070ff */
[----:B------:R-:W-:Y:S01]  /*8980*/  @!P4 STG.E.U8 desc[UR12][R12.64+0x29], R111 ;  /* 0x0000296f0c00c986 */ /* 0x000fe2000c10110c */
        /* <DEDUP_REMOVED lines=88> */
[C---:B------:R-:W-:Y:S01]  /*8f10*/  ISETP.LT.OR P4, PT, R3.reuse, 0x61, !P3 ;  /* 0x000000610300780c */ /* 0x040fe20005f81670 */
[----:B------:R-:W-:Y:S01]  /*8f20*/  FMUL R26, R26, R0 ;  /* 0x000000001a1a7220 */ /* 0x000fe20000400000 */
[----:B-1----:R-:W-:Y:S01]  /*8f30*/  F2FP.SATFINITE.E4M3.F32.PACK_AB_MERGE_C R7, RZ, R132, RZ ;  /* 0x00000084ff07723e */ /* 0x002fe200048070ff */
[----:B------:R0:W-:Y:S01]  /*8f40*/  @!P1 STG.E.U8 desc[UR12][R12.64+0x50], R5 ;  /* 0x000050050c009986 */ /* 0x0001e2000c10110c */
[----:B------:R-:W-:Y:S01]  /*8f50*/  ISETP.LT.OR P1, PT, R3, 0x5a, !P2 ;  /* 0x0000005a0300780c */ /* 0x000fe20005721670 */
[-C--:B------:R-:W-:Y:S01]  /*8f60*/  FMUL R27, R27, R0.reuse ;  /* 0x000000001b1b7220 */ /* 0x080fe20000400000 */
[----:B------:R-:W-:Y:S01]  /*8f70*/  F2FP.SATFINITE.E4M3.F32.PACK_AB_MERGE_C R151, RZ, R151, RZ ;  /* 0x00000097ff97723e */ /* 0x000fe200048070ff */
[----:B------:R1:W-:Y:S01]  /*8f80*/  @!P5 STG.E.U8 desc[UR12][R14.64+0x58], R7 ;  /* 0x000058070e00d986 */ /* 0x0003e2000c10110c */
[----:B------:R-:W-:Y:S01]  /*8f90*/  ISETP.LT.OR P5, PT, R3, 0x62, !P3 ;  /* 0x000000620300780c */ /* 0x000fe20005fa1670 */
[-C--:B------:R-:W-:Y:S01]  /*8fa0*/  FMUL R28, R28, R0.reuse ;  /* 0x000000001c1c7220 */ /* 0x080fe20000400000 */
[-C--:B------:R-:W-:Y:S01]  /*8fb0*/  FMUL R29, R29, R0.reuse ;  /* 0x000000001d1d7220 */ /* 0x080fe20000400000 */
[----:B------:R-:W-:Y:S01]  /*8fc0*/  @!P6 STG.E.U8 desc[UR12][R14.64+0x59], R133 ;  /* 0x000059850e00e986 */ /* 0x000fe2000c10110c */
[----:B------:R-:W-:Y:S01]  /*8fd0*/  ISETP.LT.OR P6, PT, R3, 0x61, !P2 ;  /* 0x000000610300780c */ /* 0x000fe200057c1670 */
[----:B------:R-:W-:Y:S01]  /*8fe0*/  FMUL R30, R30, R0 ;  /* 0x000000001e1e7220 */ /* 0x000fe20000400000 */
[----:B------:R-:W-:Y:S01]  /*8ff0*/  F2FP.SATFINITE.E4M3.F32.PACK_AB_MERGE_C R25, RZ, R25, RZ ;  /* 0x00000019ff19723e */ /* 0x000fe200048070ff */
[----:B------:R2:W-:Y:S01]  /*9000*/  @!P0 STG.E.U8 desc[UR12][R12.64+0x58], R17 ;  /* 0x000058110c008986 */ /* 0x0005e2000c10110c */
[----:B0-----:R-:W-:Y:S01]  /*9010*/  F2FP.SATFINITE.E4M3.F32.PACK_AB_MERGE_C R5, RZ, R136, RZ ;  /* 0x00000088ff05723e */ /* 0x001fe200048070ff */
[----:B------:R-:W-:Y:S01]  /*9020*/  FMUL R31, R31, R0 ;  /* 0x000000001f1f7220 */ /* 0x000fe20000400000 */
[C---:B------:R-:W-:Y:S01]  /*9030*/  ISETP.LT.OR P0, PT, R3.reuse, 0x62, !P2 ;  /* 0x000000620300780c */ /* 0x040fe20005701670 */
[----:B------:R-:W-:Y:S01]  /*9040*/  @!P1 STG.E.U8 desc[UR12][R12.64+0x59], R135 ;  /* 0x000059870c009986 */ /* 0x000fe2000c10110c */
[----:B-1----:R-:W-:Y:S01]  /*9050*/  F2FP.SATFINITE.E4M3.F32.PACK_AB_MERGE_C R7, RZ, R138, RZ ;  /* 0x0000008aff07723e */ /* 0x002fe200048070ff */
[-C--:B------:R-:W-:Y:S01]  /*9060*/  FMUL R32, R32, R0.reuse ;  /* 0x0000000020207220 */ /* 0x080fe20000400000 */
[C---:B------:R-:W-:Y:S01]  /*9070*/  ISETP.LT.OR P1, PT, R3.reuse, 0x71, !P3 ;  /* 0x000000710300780c */ /* 0x040fe20005f21670 */
[----:B------:R0:W-:Y:S01]  /*9080*/  @!P4 STG.E.U8 desc[UR12][R14.64+0x60], R5 ;  /* 0x000060050e00c986 */ /* 0x0001e2000c10110c */
[----:B------:R-:W-:Y:S01]  /*9090*/  ISETP.LT.OR P4, PT, R3, 0x69, !P3 ;  /* 0x000000690300780c */ /* 0x000fe20005f81670 */
[-C--:B------:R-:W-:Y:S01]  /*90a0*/  FMUL R33, R33, R0.reuse ;  /* 0x0000000021217220 */ /* 0x080fe20000400000 */
[----:B------:R-:W-:Y:S01]  /*90b0*/  F2FP.SATFINITE.E4M3.F32.PACK_AB_MERGE_C R27, RZ, R27, RZ ;  /* 0x0000001bff1b723e */ /* 0x000fe200048070ff */
[----:B------:R-:W-:Y:S01]  /*90c0*/  @!P5 STG.E.U8 desc[UR12][R14.64+0x61], R137 ;  /* 0x000061890e00d986 */ /* 0x000fe2000c10110c */
[C---:B------:R-:W-:Y:S01]  /*90d0*/  ISETP.LT.OR P5, PT, R3.reuse, 0x6a, !P3 ;  /* 0x0000006a0300780c */ /* 0x040fe20005fa1670 */
[----:B------:R-:W-:Y:S01]  /*90e0*/  FMUL R34, R34, R0 ;  /* 0x0000000022227220 */ /* 0x000fe20000400000 */
[----:B--2---:R-:W-:Y:S01]  /*90f0*/  F2FP.SATFINITE.E4M3.F32.PACK_AB_MERGE_C R17, RZ, R144, RZ ;  /* 0x00000090ff11723e */ /* 0x004fe200048070ff */
[----:B------:R1:W-:Y:S01]  /*9100*/  @!P6 STG.E.U8 desc[UR12][R12.64+0x60], R7 ;  /* 0x000060070c00e986 */ /* 0x0003e2000c10110c */
[----:B------:R-:W-:Y:S01]  /*9110*/  ISETP.LT.OR P6, PT, R3, 0x69, !P2 ;  /* 0x000000690300780c */ /* 0x000fe200057c1670 */
[----:B------:R-:W-:Y:S01]  /*9120*/  FMUL R35, R35, R0 ;  /* 0x0000000023237220 */ /* 0x000fe20000400000 */
[----:B------:R-:W-:Y:S01]  /*9130*/  F2FP.SATFINITE.E4M3.F32.PACK_AB_MERGE_C R29, RZ, R29, RZ ;  /* 0x0000001dff1d723e */ /* 0x000fe200048070ff */
[----:B------:R-:W-:Y:S01]  /*9140*/  @!P0 STG.E.U8 desc[UR12][R12.64+0x61], R139 ;  /* 0x0000618b0c008986 */ /* 0x000fe2000c10110c */
[----:B0-----:R-:W-:Y:S01]  /*9150*/  F2FP.SATFINITE.E4M3.F32.PACK_AB_MERGE_C R5, RZ, R140, RZ ;  /* 0x0000008cff05723e */ /* 0x001fe200048070ff */
[-C--:B------:R-:W-:Y:S01]  /*9160*/  FMUL R36, R36, R0.reuse ;  /* 0x0000000024247220 */ /* 0x080fe20000400000 */
[----:B------:R-:W-:Y:S01]  /*9170*/  ISETP.LT.OR P0, PT, R3, 0x6a, !P2 ;  /* 0x0000006a0300780c */ /* 0x000fe20005701670 */
[-C--:B------:R-:W-:Y:S01]  /*9180*/  FMUL R37, R37, R0.reuse ;  /* 0x0000000025257220 */ /* 0x080fe20000400000 */
[----:B------:R-:W-:Y:S01]  /*9190*/  F2FP.SATFINITE.E4M3.F32.PACK_AB_MERGE_C R31, RZ, R31, RZ ;  /* 0x0000001fff1f723e */ /* 0x000fe200048070ff */
[----:B------:R0:W-:Y:S01]  /*91a0*/  @!P4 STG.E.U8 desc[UR12][R14.64+0x68], R5 ;  /* 0x000068050e00c986 */ /* 0x0001e2000c10110c */
[C---:B------:R-:W-:Y:S01]  /*91b0*/  ISETP.LT.OR P4, PT, R3.reuse, 0x72, !P3 ;  /* 0x000000720300780c */ /* 0x040fe20005f81670 */
[----:B------:R-:W-:Y:S01]  /*91c0*/  FMUL R38, R38, R0 ;  /* 0x0000000026267220 */ /* 0x000fe20000400000 */
[----:B-1----:R-:W-:Y:S01]  /*91d0*/  F2FP.SATFINITE.E4M3.F32.PACK_AB_MERGE_C R7, RZ, R142, RZ ;  /* 0x0000008eff07723e */ /* 0x002fe200048070ff */
        /* <DEDUP_REMOVED lines=9> */
[----:B0-----:R-:W-:Y:S01]  /*9270*/  F2FP.SATFINITE.E4M3.F32.PACK_AB_MERGE_C R5, RZ, R146, RZ ;  /* 0x00000092ff05723e */ /* 0x001fe200048070ff */
[-C--:B------:R-:W-:Y:S01]  /*9280*/  FMUL R41, R41, R0.reuse ;  /* 0x0000000029297220 */ /* 0x080fe20000400000 */
[C---:B------:R-:W-:Y:S01]  /*9290*/  ISETP.GE.AND P0, PT, R16.reuse, 0x49, PT ;  /* 0x000000491000780c */ /* 0x040fe20003f06270 */
[----:B------:R0:W-:Y:S01]  /*92a0*/  @!P1 STG.E.U8 desc[UR12][R14.64+0x70], R17 ;  /* 0x000070110e009986 */ /* 0x0001e2000c10110c */
[----:B------:R-:W-:Y:S01]  /*92b0*/  ISETP.GE.AND P1, PT, R16, 0x41, PT ;  /* 0x000000411000780c */ /* 0x000fe20003f26270 */
[-C--:B------:R-:W-:Y:S01]  /*92c0*/  FMUL R42, R42, R0.reuse ;  /* 0x000000002a2a7220 */ /* 0x080fe20000400000 */
[----:B------:R-:W-:Y:S01]  /*92d0*/  F2FP.SATFINITE.E4M3.F32.PACK_AB_MERGE_C R37, RZ, R37, RZ ;  /* 0x00000025ff25723e */ /* 0x000fe200048070ff */
[----:B------:R-:W-:Y:S01]  /*92e0*/  @!P4 STG.E.U8 desc[UR12][R14.64+0x71], R145 ;  /* 0x000071910e00c986 */ /* 0x000fe2000c10110c */
[----:B------:R-:W-:Y:S01]  /*92f0*/  ISETP.LT.OR P4, PT, R3, 0x79, !P3 ;  /* 0x000000790300780c */ /* 0x000fe20005f81670 */
[-C--:B------:R-:W-:Y:S01]  /*9300*/  FMUL R43, R43, R0.reuse ;  /* 0x000000002b2b7220 */ /* 0x080fe20000400000 */
[C---:B------:R-:W-:Y:S01]  /*9310*/  ISETP.LT.OR P3, PT, R3.reuse, 0x7a, !P3 ;  /* 0x0000007a0300780c */ /* 0x040fe20005f61670 */
[----:B------:R2:W-:Y:S01]  /*9320*/  @!P5 STG.E.U8 desc[UR12][R12.64+0x70], R5 ;  /* 0x000070050c00d986 */ /* 0x0005e2000c10110c */
[C---:B------:R-:W-:Y:S01]  /*9330*/  ISETP.LT.OR P5, PT, R3.reuse, 0x79, !P2 ;  /* 0x000000790300780c */ /* 0x040fe200057a1670 */
[-C--:B------:R-:W-:Y:S01]  /*9340*/  FMUL R44, R44, R0.reuse ;  /* 0x000000002c2c7220 */ /* 0x080fe20000400000 */
[C---:B------:R-:W-:Y:S01]  /*9350*/  ISETP.LT.OR P2, PT, R3.reuse, 0x7a, !P2 ;  /* 0x0000007a0300780c */ /* 0x040fe20005741670 */
[----:B------:R-:W-:Y:S01]  /*9360*/  @!P6 STG.E.U8 desc[UR12][R12.64+0x71], R147 ;  /* 0x000071930c00e986 */ /* 0x000fe2000c10110c */
[----:B------:R-:W-:Y:S01]  /*9370*/  ISETP.LT.OR P6, PT, R3, 0x1, !P1 ;  /* 0x000000010300780c */ /* 0x000fe20004fc1670 */
[----:B------:R-:W-:Y:S01]  /*9380*/  FMUL R45, R45, R0 ;  /* 0x000000002d2d7220 */ /* 0x000fe20000400000 */
[----:B-1----:R-:W-:Y:S01]  /*9390*/  F2FP.SATFINITE.E4M3.F32.PACK_AB_MERGE_C R7, RZ, R150, RZ ;  /* 0x00000096ff07723e */ /* 0x002fe200048070ff */
[----:B------:R-:W-:Y:S01]  /*93a0*/  FMUL R46, R46, R0 ;  /* 0x000000002e2e7220 */ /* 0x000fe20000400000 */
[----:B0-----:R-:W-:Y:S01]  /*93b0*/  F2FP.SATFINITE.E4M3.F32.PACK_AB_MERGE_C R17, RZ, R24, RZ ;  /* 0x00000018ff11723e */ /* 0x001fe200048070ff */
[----:B------:R-:W-:Y:S01]  /*93c0*/  FMUL R47, R47, R0 ;  /* 0x000000002f2f7220 */ /* 0x000fe20000400000 */
[----:B------:R-:W-:Y:S01]  /*93d0*/  F2FP.SATFINITE.E4M3.F32.PACK_AB_MERGE_C R39, RZ, R39, RZ ;  /* 0x00000027ff27723e */ /* 0x000fe200048070ff */
[----:B------:R-:W-:Y:S01]  /*93e0*/  @!P3 STG.E.U8 desc[UR12][R14.64+0x79], R149 ;  /* 0x000079950e00b986 */ /* 0x000fe2000c10110c */
[----:B--2---:R-:W-:Y:S01]  /*93f0*/  F2FP.SATFINITE.E4M3.F32.PACK_AB_MERGE_C R5, RZ, R148, RZ ;  /* 0x00000094ff05723e */ /* 0x004fe200048070ff */
[-C--:B------:R-:W-:Y:S01]  /*9400*/  FMUL R48, R48, R0.reuse ;  /* 0x0000000030307220 */ /* 0x080fe20000400000 */
        /* <DEDUP_REMOVED lines=18> */
[----:B0-----:R-:W-:Y:S01]  /*9530*/  F2FP.SATFINITE.E4M3.F32.PACK_AB_MERGE_C R5, RZ, R26, RZ ;  /* 0x0000001aff05723e */ /* 0x001fe200048070ff */
[-C--:B------:R-:W-:Y:S01]  /*9540*/  FMUL R54, R54, R0.reuse ;  /* 0x0000000036367220 */ /* 0x080fe20000400000 */
[----:B------:R-:W-:Y:S01]  /*9550*/  F2FP.SATFINITE.E4M3.F32.PACK_AB_MERGE_C R49, RZ, R49, RZ ;  /* 0x00000031ff31723e */ /* 0x000fe200048070ff */
[----:B------:R-:W-:Y:S01]  /*9560*/  @!P2 STG.E.U8 desc[UR12][R10.64+0x1], R25 ;  /* 0x000001190a00a986 */ /* 0x000fe2000c10110c */
[----:B------:R-:W-:Y:S01]  /*9570*/  ISETP.LT.OR P2, PT, R3, 0x11, !P0 ;  /* 0x000000110300780c */ /* 0x000fe20004741670 */
[----:B------:R-:W-:Y:S01]  /*9580*/  FMUL R55, R55, R0 ;  /* 0x0000000037377220 */ /* 0x000fe20000400000 */
[----:B-1----:R-:W-:Y:S01]  /*9590*/  F2FP.SATFINITE.E4M3.F32.PACK_AB_MERGE_C R7, RZ, R28, RZ ;  /* 0x0000001cff07723e */ /* 0x002fe200048070ff */
[----:B------:R0:W-:Y:S01]  /*95a0*/  @!P3 STG.E.U8 desc[UR12][R8.64], R5 ;  /* 0x000000050800b986 */ /* 0x0001e2000c10110c */
[C---:B------:R-:W-:Y:S01]  /*95b0*/  ISETP.LT.OR P3, PT, R3.reuse, 0x9, !P0 ;  /* 0x000000090300780c */ /* 0x040fe20004761670 */
[----:B------:R-:W-:Y:S01]  /*95c0*/  FMUL R56, R56, R0 ;  /* 0x0000000038387220 */ /* 0x000fe20000400000 */
        /* <DEDUP_REMOVED lines=86> */
[----:B------:R-:W-:Y:S01]  /*9b30*/  FMUL R80, R80, R0 ;  /* 0x0000000050507220 */ /* 0x000fe20000400000 */
[----:B--2---:R-:W-:Y:S01]  /*9b40*/  F2FP.SATFINITE.E4M3.F32.PACK_AB_MERGE_C R13, RZ, R54, RZ ;  /* 0x00000036ff0d723e */ /* 0x004fe200048070ff */
[-C--:B------:R-:W-:Y:S01]  /*9b50*/  FMUL R81, R81, R0.reuse ;  /* 0x0000000051517220 */ /* 0x080fe20000400000 */
        /* <DEDUP_REMOVED lines=14> */
[C---:B------:R-:W-:Y:S01]  /*9c40*/  ISETP.LT.OR P4, PT, R3.reuse, 0x42, !P1 ;  /* 0x000000420300780c */ /* 0x040fe20004f81670 */
[----:B------:R-:W-:Y:S01]  /*9c50*/  FMUL R86, R86, R0 ;  /* 0x0000000056567220 */ /* 0x000fe20000400000 */
[----:B-1----:R-:W-:Y:S01]  /*9c60*/  F2FP.SATFINITE.E4M3.F32.PACK_AB_MERGE_C R7, RZ, R52, RZ ;  /* 0x00000034ff07723e */ /* 0x002fe200048070ff */
[----:B------:R0:W-:Y:S01]  /*9c70*/  @!P3 STG.E.U8 desc[UR12][R8.64+0x30], R5 ;  /* 0x000030050800b986 */ /* 0x0001e2000c10110c */
[----:B------:R-:W-:Y:S01]  /*9c80*/  ISETP.LT.OR P3, PT, R3, 0x3a, !P0 ;  /* 0x0000003a0300780c */ /* 0x000fe20004761670 */
[----:B------:R-:W-:Y:S01]  /*9c90*/  FMUL R0, R87, R0 ;  /* 0x0000000057007220 */ /* 0x000fe20000400000 */
[----:B------:R-:W-:Y:S01]  /*9ca0*/  F2FP.SATFINITE.E4M3.F32.PACK_AB_MERGE_C R81, RZ, R81, RZ ;  /* 0x00000051ff51723e */ /* 0x000fe200048070ff */
[----:B------:R1:W-:Y:S01]  /*9cb0*/  @!P5 STG.E.U8 desc[UR12][R10.64+0x38], R7 ;  /* 0x000038070a00d986 */ /* 0x0003e2000c10110c */
[----:B------:R-:W-:-:S02]  /*9cc0*/  ISETP.LT.OR P5, PT, R3, 0x41, !P0 ;  /* 0x000000410300780c */ /* 0x000fc400047a1670 */
[----:B------:R-:W-:Y:S01]  /*9cd0*/  F2FP.SATFINITE.E4M3.F32.PACK_AB_MERGE_C R83, RZ, R83, RZ ;  /* 0x00000053ff53723e */ /* 0x000fe200048070ff */
[----:B------:R-:W-:Y:S01]  /*9ce0*/  @!P6 STG.E.U8 desc[UR12][R10.64+0x39], R53 ;  /* 0x000039350a00e986 */ /* 0x000fe2000c10110c */
[C---:B------:R-:W-:Y:S02]  /*9cf0*/  ISETP.LT.OR P6, PT, R3.reuse, 0x42, !P0 ;  /* 0x000000420300780c */ /* 0x040fe400047c1670 */
[----:B------:R-:W-:Y:S01]  /*9d00*/  F2FP.SATFINITE.E4M3.F32.PACK_AB_MERGE_C R85, RZ, R85, RZ ;  /* 0x00000055ff55723e */ /* 0x000fe200048070ff */
[----:B------:R2:W-:Y:S01]  /*9d10*/  @!P2 STG.E.U8 desc[UR12][R8.64+0x38], R13 ;  /* 0x0000380d0800a986 */ /* 0x0005e2000c10110c */
[----:B------:R-:W-:Y:S02]  /*9d20*/  ISETP.LT.OR P2, PT, R3, 0x41, !P1 ;  /* 0x000000410300780c */ /* 0x000fe40004f41670 */
[----:B0-----:R-:W-:Y:S01]  /*9d30*/  F2FP.SATFINITE.E4M3.F32.PACK_AB_MERGE_C R5, RZ, R56, RZ ;  /* 0x00000038ff05723e */ /* 0x001fe200048070ff */
[----:B------:R-:W-:Y:S01]  /*9d40*/  @!P3 STG.E.U8 desc[UR12][R8.64+0x39], R55 ;  /* 0x000039370800b986 */ /* 0x000fe2000c10110c */
[----:B-1----:R-:W-:-:S02]  /*9d50*/  F2FP.SATFINITE.E4M3.F32.PACK_AB_MERGE_C R7, RZ, R58, RZ ;  /* 0x0000003aff07723e */ /* 0x002fc400048070ff */
[C---:B------:R-:W-:Y:S01]  /*9d60*/  ISETP.LT.OR P3, PT, R3.reuse, 0x49, !P1 ;  /* 0x000000490300780c */ /* 0x040fe20004f61670 */
[----:B------:R-:W-:Y:S01]  /*9d70*/  @!P4 STG.E.U8 desc[UR12][R10.64+0x41], R57 ;  /* 0x000041390a00c986 */ /* 0x000fe2000c10110c */
[----:B------:R-:W-:Y:S02]  /*9d80*/  ISETP.LT.OR P4, PT, R3, 0x4a, !P1 ;  /* 0x0000004a0300780c */ /* 0x000fe40004f81670 */
[----:B--2---:R-:W-:-:S03]  /*9d90*/  F2FP.SATFINITE.E4M3.F32.PACK_AB_MERGE_C R13, RZ, R64, RZ ;  /* 0x00000040ff0d723e */ /* 0x004fc600048070ff */
[----:B------:R0:W-:Y:S01]  /*9da0*/  @!P2 STG.E.U8 desc[UR12][R10.64+0x40], R5 ;  /* 0x000040050a00a986 */ /* 0x0001e2000c10110c */
[----:B------:R-:W-:-:S03]  /*9db0*/  ISETP.LT.OR P2, PT, R3, 0x51, !P1 ;  /* 0x000000510300780c */ /* 0x000fc60004f41670 */
[----:B------:R1:W-:Y:S01]  /*9dc0*/  @!P5 STG.E.U8 desc[UR12][R8.64+0x40], R7 ;  /* 0x000040070800d986 */ /* 0x0003e2000c10110c */
[----:B------:R-:W-:-:S03]  /*9dd0*/  ISETP.LT.OR P5, PT, R3, 0x49, !P0 ;  /* 0x000000490300780c */ /* 0x000fc600047a1670 */
[----:B------:R-:W-:Y:S01]  /*9de0*/  @!P6 STG.E.U8 desc[UR12][R8.64+0x41], R59 ;  /* 0x0000413b0800e986 */ /* 0x000fe2000c10110c */
[C---:B------:R-:W-:Y:S02]  /*9df0*/  ISETP.LT.OR P6, PT, R3.reuse, 0x4a, !P0 ;  /* 0x0000004a0300780c */ /* 0x040fe400047c1670 */
[----:B0-----:R-:W-:Y:S01]  /*9e00*/  F2FP.SATFINITE.E4M3.F32.PACK_AB_MERGE_C R5, RZ, R60, RZ ;  /* 0x0000003cff05723e */ /* 0x001fe200048070ff */
[----:B------:R-:W-:Y:S01]  /*9e10*/  @!P4 STG.E.U8 desc[UR12][R10.64+0x49], R61 ;  /* 0x0000493d0a00c986 */ /* 0x000fe2000c10110c */
[C---:B------:R-:W-:Y:S02]  /*9e20*/  ISETP.LT.OR P4, PT, R3.reuse, 0x52, !P0 ;  /* 0x000000520300780c */ /* 0x040fe40004781670 */
[----:B-1----:R-:W-:Y:S01]  /*9e30*/  F2FP.SATFINITE.E4M3.F32.PACK_AB_MERGE_C R7, RZ, R62, RZ ;  /* 0x0000003eff07723e */ /* 0x002fe200048070ff */
[----:B------:R0:W-:Y:S01]  /*9e40*/  @!P3 STG.E.U8 desc[UR12][R10.64+0x48], R5 ;  /* 0x000048050a00b986 */ /* 0x0001e2000c10110c */
[----:B------:R-:W-:-:S03]  /*9e50*/  ISETP.LT.OR P3, PT, R3, 0x52, !P1 ;  /* 0x000000520300780c */ /* 0x000fc60004f61670 */
[----:B------:R1:W-:Y:S01]  /*9e60*/  @!P5 STG.E.U8 desc[UR12][R8.64+0x48], R7 ;  /* 0x000048070800d986 */ /* 0x0003e2000c10110c */
[----:B------:R-:W-:-:S03]  /*9e70*/  ISETP.LT.OR P5, PT, R3, 0x59, !P1 ;  /* 0x000000590300780c */ /* 0x000fc60004fa1670 */
[----:B------:R-:W-:Y:S01]  /*9e80*/  @!P6 STG.E.U8 desc[UR12][R8.64+0x49], R63 ;  /* 0x0000493f0800e986 */ /* 0x000fe2000c10110c */
[----:B------:R-:W-:-:S03]  /*9e90*/  ISETP.LT.OR P6, PT, R3, 0x5a, !P1 ;  /* 0x0000005a0300780c */ /* 0x000fc60004fc1670 */
[----:B------:R2:W-:Y:S01]  /*9ea0*/  @!P2 STG.E.U8 desc[UR12][R10.64+0x50], R13 ;  /* 0x0000500d0a00a986 */ /* 0x0005e2000c10110c */
[C---:B------:R-:W-:Y:S02]  /*9eb0*/  ISETP.LT.OR P2, PT, R3.reuse, 0x51, !P0 ;  /* 0x000000510300780c */ /* 0x040fe40004741670 */
[----:B0-----:R-:W-:Y:S01]  /*9ec0*/  F2FP.SATFINITE.E4M3.F32.PACK_AB_MERGE_C R5, RZ, R66, RZ ;  /* 0x00000042ff05723e */ /* 0x001fe200048070ff */
[----:B------:R-:W-:Y:S01]  /*9ed0*/  @!P3 STG.E.U8 desc[UR12][R10.64+0x51], R65 ;  /* 0x000051410a00b986 */ /* 0x000fe2000c10110c */
[----:B-1----:R-:W-:Y:S02]  /*9ee0*/  F2FP.SATFINITE.E4M3.F32.PACK_AB_MERGE_C R7, RZ, R68, RZ ;  /* 0x00000044ff07723e */ /* 0x002fe400048070ff */
        /* <DEDUP_REMOVED lines=21> */
[----:B------:R-:W-:Y:S02]  /*a040*/  ISETP.LT.OR P6, PT, R3, 0x62, !P0 ;  /* 0x000000620300780c */ /* 0x000fe400047c1670 */
[----:B0-----:R-:W-:Y:S02]  /*a050*/  F2FP.SATFINITE.E4M3.F32.PACK_AB_MERGE_C R5, RZ, R76, RZ ;  /* 0x0000004cff05723e */ /* 0x001fe400048070ff */
[----:B-1----:R-:W-:Y:S02]  /*a060*/  F2FP.SATFINITE.E4M3.F32.PACK_AB_MERGE_C R7, RZ, R78, RZ ;  /* 0x0000004eff07723e */ /* 0x002fe400048070ff */
[----:B--2---:R-:W-:-:S07]  /*a070*/  F2FP.SATFINITE.E4M3.F32.PACK_AB_MERGE_C R13, RZ, R80, RZ ;  /* 0x00000050ff0d723e */ /* 0x004fce00048070ff */
[----:B------:R-:W-:Y:S01]  /*a080*/  @!P6 STG.E.U8 desc[UR12][R8.64+0x61], R75 ;  /* 0x0000614b0800e986 */ /* 0x000fe2000c10110c */
[----:B------:R-:W-:-:S03]  /*a090*/  ISETP.LT.OR P6, PT, R3, 0x71, !P1 ;  /* 0x000000710300780c */ /* 0x000fc60004fc1670 */
[----:B------:R0:W-:Y:S01]  /*a0a0*/  @!P2 STG.E.U8 desc[UR12][R10.64+0x68], R5 ;  /* 0x000068050a00a986 */ /* 0x0001e2000c10110c */
[----:B------:R-:W-:-:S03]  /*a0b0*/  ISETP.LT.OR P2, PT, R3, 0x72, !P1 ;  /* 0x000000720300780c */ /* 0x000fc60004f41670 */
[----:B------:R-:W-:Y:S01]  /*a0c0*/  @!P5 STG.E.U8 desc[UR12][R10.64+0x69], R77 ;  /* 0x0000694d0a00d986 */ /* 0x000fe2000c10110c */
[----:B------:R-:W-:-:S03]  /*a0d0*/  ISETP.LT.OR P5, PT, R3, 0x71, !P0 ;  /* 0x000000710300780c */ /* 0x000fc600047a1670 */
[----:B------:R1:W-:Y:S01]  /*a0e0*/  @!P3 STG.E.U8 desc[UR12][R8.64+0x68], R7 ;  /* 0x000068070800b986 */ /* 0x0003e2000c10110c */
[C---:B------:R-:W-:Y:S02]  /*a0f0*/  ISETP.LT.OR P3, PT, R3.reuse, 0x79, !P1 ;  /* 0x000000790300780c */ /* 0x040fe40004f61670 */
[C---:B------:R-:W-:Y:S01]  /*a100*/  ISETP.LT.OR P1, PT, R3.reuse, 0x7a, !P1 ;  /* 0x0000007a0300780c */ /* 0x040fe20004f21670 */
[----:B------:R-:W-:Y:S01]  /*a110*/  @!P4 STG.E.U8 desc[UR12][R8.64+0x69], R79 ;  /* 0x0000694f0800c986 */ /* 0x000fe2000c10110c */
[C---:B------:R-:W-:Y:S02]  /*a120*/  ISETP.LT.OR P4, PT, R3.reuse, 0x72, !P0 ;  /* 0x000000720300780c */ /* 0x040fe40004781670 */
[----:B0-----:R-:W-:Y:S01]  /*a130*/  F2FP.SATFINITE.E4M3.F32.PACK_AB_MERGE_C R5, RZ, R84, RZ ;  /* 0x00000054ff05723e */ /* 0x001fe200048070ff */
[----:B------:R0:W-:Y:S01]  /*a140*/  @!P6 STG.E.U8 desc[UR12][R10.64+0x70], R13 ;  /* 0x0000700d0a00e986 */ /* 0x0001e2000c10110c */
[C---:B------:R-:W-:Y:S02]  /*a150*/  ISETP.LT.OR P6, PT, R3.reuse, 0x79, !P0 ;  /* 0x000000790300780c */ /* 0x040fe400047c1670 */
[----:B------:R-:W-:Y:S01]  /*a160*/  ISETP.LT.OR P0, PT, R3, 0x7a, !P0 ;  /* 0x0000007a0300780c */ /* 0x000fe20004701670 */
[----:B------:R2:W-:Y:S01]  /*a170*/  @!P2 STG.E.U8 desc[UR12][R10.64+0x71], R81 ;  /* 0x000071510a00a986 */ /* 0x0005e2000c10110c */
[----:B------:R-:W-:-:S02]  /*a180*/  F2FP.SATFINITE.E4M3.F32.PACK_AB_MERGE_C R3, RZ, R82, RZ ;  /* 0x00000052ff03723e */ /* 0x000fc400048070ff */
[----:B-1----:R-:W-:-:S03]  /*a190*/  F2FP.SATFINITE.E4M3.F32.PACK_AB_MERGE_C R7, RZ, R86, RZ ;  /* 0x00000056ff07723e */ /* 0x002fc600048070ff */
[----:B------:R2:W-:Y:S01]  /*a1a0*/  @!P5 STG.E.U8 desc[UR12][R8.64+0x70], R3 ;  /* 0x000070030800d986 */ /* 0x0005e2000c10110c */
[----:B0-----:R-:W-:-:S03]  /*a1b0*/  F2FP.SATFINITE.E4M3.F32.PACK_AB_MERGE_C R13, RZ, R0, RZ ;  /* 0x00000000ff0d723e */ /* 0x001fc600048070ff */
[----:B------:R2:W-:Y:S04]  /*a1c0*/  @!P4 STG.E.U8 desc[UR12][R8.64+0x71], R83 ;  /* 0x000071530800c986 */ /* 0x0005e8000c10110c */
[----:B------:R2:W-:Y:S04]  /*a1d0*/  @!P3 STG.E.U8 desc[UR12][R10.64+0x78], R5 ;  /* 0x000078050a00b986 */ /* 0x0005e8000c10110c */
[----:B------:R2:W-:Y:S04]  /*a1e0*/  @!P1 STG.E.U8 desc[UR12][R10.64+0x79], R85 ;  /* 0x000079550a009986 */ /* 0x0005e8000c10110c */
[----:B------:R2:W-:Y:S01]  /*a1f0*/  @!P6 STG.E.U8 desc[UR12][R8.64+0x78], R7 ;  /* 0x000078070800e986 */ /* 0x0005e2000c10110c */
[----:B------:R-:W-:Y:S05]  /*a200*/  @P0 EXIT ;  /* 0x000000000000094d */ /* 0x000fea0003800000 */
[----:B------:R-:W-:Y:S01]  /*a210*/  STG.E.U8 desc[UR12][R8.64+0x79], R13 ;  /* 0x0000790d08007986 */ /* 0x000fe2000c10110c */
[----:B------:R-:W-:Y:S05]  /*a220*/  EXIT ;  /* 0x000000000000794d */ /* 0x000fea0003800000 */
.L_x_10:
[----:B------:R-:W-:-:S13]  /*a230*/  ISETP.NE.AND P0, PT, R6, RZ, PT ;  /* 0x000000ff0600720c */ /* 0x000fda0003f05270 */
[----:B------:R-:W-:Y:S05]  /*a240*/  @P0 EXIT ;  /* 0x000000000000094d */ /* 0x000fea0003800000 */
[----:B------:R-:W-:-:S13]  /*a250*/  ELECT P0, URZ, PT ;  /* 0x00000000003f782f */ /* 0x000fda0003800000 */
[----:B------:R-:W-:Y:S05]  /*a260*/  @!P0 BRA `(.L_x_279) ;  /* 0x0000000800048947 */ /* 0x000fea0003800000 */
[----:B------:R-:W-:Y:S02]  /*a270*/  ISETP.GE.AND P0, PT, R4, 0x1, PT ;  /* 0x000000010400780c */ /* 0x000fe40003f06270 */
[----:B------:R-:W-:-:S04]  /*a280*/  SHF.R.S32.HI R5, RZ, 0x1f, R8 ;  /* 0x0000001fff057819 */ /* 0x000fc80000011408 */
[----:B------:R-:W-:-:S07]  /*a290*/  LEA.HI R5, R5, R8, RZ, 0x7 ;  /* 0x0000000805057211 */ /* 0x000fce00078f38ff */
[----:B------:R-:W-:Y:S05]  /*a2a0*/  @!P0 BRA `(.L_x_279) ;  /* 0x0000000400f48947 */ /* 0x000fea0003800000 */
[----:B-1---5:R-:W0:Y:S01]  /*a2b0*/  S2R R0, SR_CTAID.X ;  /* 0x0000000000007919 */ /* 0x022e220000002500 */
[----:B------:R-:W-:Y:S01]  /*a2c0*/  LOP3.LUT R5, R5, 0xffffff80, RZ, 0xc0, !PT ;  /* 0xffffff8005057812 */ /* 0x000fe200078ec0ff */
[----:B------:R-:W-:Y:S01]  /*a2d0*/  ULDC UR4, c[0x0][0x384] ;  /* 0x0000e10000047ab9 */ /* 0x000fe20000000800 */
[C---:B------:R-:W-:Y:S01]  /*a2e0*/  LOP3.LUT P0, RZ, R8.reuse, 0x1f, RZ, 0xc0, !PT ;  /* 0x0000001f08ff7812 */ /* 0x040fe2000780c0ff */
[----:B------:R-:W1:Y:S01]  /*a2f0*/  S2R R10, SR_CTAID.Y ;  /* 0x00000000000a7919 */ /* 0x000e620000002600 */
[----:B------:R-:W-:Y:S01]  /*a300*/  ULDC UR5, c[0x0][0x388] ;  /* 0x0000e20000057ab9 */ /* 0x000fe20000000800 */
[----:B------:R-:W-:Y:S01]  /*a310*/  IMAD.IADD R5, R8, 0x1, -R5 ;  /* 0x0000000108057824 */ /* 0x000fe200078e0a05 */
[----:B------:R-:W-:Y:S01]  /*a320*/  LOP3.LUT R18, R3, 0x2, RZ, 0xfc, !PT ;  /* 0x0000000203127812 */ /* 0x000fe200078efcff */
[----:B------:R-:W-:Y:S01]  /*a330*/  VIADD R22, R4, 0x1 ;  /* 0x0000000104167836 */ /* 0x000fe20000000000 */
[----:B------:R-:W-:Y:S01]  /*a340*/  CS2R R6, SRZ ;  /* 0x0000000000067805 */ /* 0x000fe2000001ff00 */
[----:B---3--:R-:W-:Y:S01]  /*a350*/  IMAD.MOV.U32 R2, RZ, RZ, RZ ;  /* 0x000000ffff027224 */ /* 0x008fe200078e00ff */
[----:B------:R-:W-:-:S02]  /*a360*/  ISETP.NE.AND P1, PT, R5, RZ, PT ;  /* 0x000000ff0500720c */ /* 0x000fc40003f25270 */
[----:B------:R-:W-:Y:S02]  /*a370*/  CS2R R8, SRZ ;  /* 0x0000000000087805 */ /* 0x000fe4000001ff00 */
[----:B------:R-:W-:Y:S01]  /*a380*/  ISETP.NE.OR P0, PT, R5, RZ, !P0 ;  /* 0x000000ff0500720c */ /* 0x000fe20004705670 */
[----:B------:R-:W-:Y:S02]  /*a390*/  IMAD.MOV.U32 R5, RZ, RZ, 0x1 ;  /* 0x00000001ff057424 */ /* 0x000fe400078e00ff */
[----:B0-----:R-:W-:-:S04]  /*a3a0*/  IMAD.SHL.U32 R19, R0, 0x80, RZ ;  /* 0x0000008000137824 */ /* 0x001fc800078e00ff */
[----:B------:R-:W-:-:S04]  /*a3b0*/  IMAD.HI.U32 R0, R19, UR4, RZ ;  /* 0x0000000413007c27 */ /* 0x000fc8000f8e00ff */
[----:B-1----:R-:W-:Y:S01]  /*a3c0*/  IMAD.SHL.U32 R16, R10, 0x80, RZ ;  /* 0x000000800a107824 */ /* 0x002fe200078e00ff */
[----:B------:R-:W-:-:S07]  /*a3d0*/  SHF.R.U32.HI R0, RZ, UR5, R0 ;  /* 0x00000005ff007c19 */ /* 0x000fce0008011600 */
.L_x_283:
[----:B------:R-:W0:Y:S01]  /*a3e0*/  S2R R11, SR_CgaCtaId ;  /* 0x00000000000b7919 */ /* 0x000e220000008800 */
[----:B------:R-:W-:-:S04]  /*a3f0*/  MOV R10, 0x400 ;  /* 0x00000400000a7802 */ /* 0x000fc80000000f00 */
[----:B0-----:R-:W-:Y:S02]  /*a400*/  LEA R21, R11, R10, 0x18 ;  /* 0x0000000a0b157211 */ /* 0x001fe400078ec0ff */
[----:B------:R-:W-:-:S03]  /*a410*/  SHF.L.U32 R10, R5, 0x1f, RZ ;  /* 0x0000001f050a7819 */ /* 0x000fc600000006ff */
[----:B------:R-:W-:-:S07]  /*a420*/  IMAD R17, R2, 0x8, R21 ;  /* 0x0000000802117824 */ /* 0x000fce00078e0215 */
.L_x_280:
[----:B0-----:R0:W1:Y:S02]  /*a430*/  SYNCS.PHASECHK.TRANS64.TRYWAIT P2, [R17+URZ+0x380e0], R10 ;  /* 0x0380e00a110075a7 */ /* 0x001064000804017f */
[----:B-1----:R-:W-:Y:S05]  /*a440*/  @!P2 NANOSLEEP.SYNCS 0x989680 ;  /* 0x009896800000a95d */ /* 0x002fea0003900000 */
[----:B------:R-:W1:Y:S02]  /*a450*/  @!P2 SYNCS.PHASECHK.TRANS64 P2, [R17+URZ+0x380e0], R10 ;  /* 0x0380e00a1100a5a7 */ /* 0x000e64000804007f */
[----:B-1----:R-:W-:Y:S05]  /*a460*/  @!P2 BRA `(.L_x_280) ;  /* 0xfffffffc00f0a947 */ /* 0x002fea000383ffff */
[----:B0-----:R-:W0:Y:S02]  /*a470*/  @!P1 LDC R10, c[0x0][0x580] ;  /* 0x00016000ff0a9b82 */ /* 0x001e240000000800 */
[----:B0-----:R0:W-:Y:S02]  /*a480*/  @!P1 SYNCS.ARRIVE.TRANS64 RZ, [R17+URZ+0x38000], R10 ;  /* 0x0380000a11ff99a7 */ /* 0x0011e4000800003f */
[----:B0-----:R-:W-:-:S04]  /*a490*/  PRMT R10, R18, 0x9910, RZ ;  /* 0x00009910120a7816 */ /* 0x001fc800000000ff */
[----:B------:R-:W-:-:S13]  /*a4a0*/  ISETP.NE.AND P2, PT, R10, 0x2, PT ;  /* 0x000000020a00780c */ /* 0x000fda0003f45270 */
[----:B------:R-:W-:Y:S05]  /*a4b0*/  @P2 BRA `(.L_x_281) ;  /* 0x0000000000042947 */ /* 0x000fea0003800000 */
[----:B------:R-:W-:Y:S01]  /*a4c0*/  BPT.TRAP 0x1 ;  /* 0x000000040000795c */ /* 0x000fe20000300000 */
.L_x_281:
[----:B------:R-:W-:Y:S05]  /*a4d0*/  @P0 BRA `(.L_x_282) ;  /* 0x0000000000040947 */ /* 0x000fea0003800000 */
[----:B------:R-:W-:Y:S01]  /*a4e0*/  BPT.TRAP 0x1 ;  /* 0x000000040000795c */ /* 0x000fe20000300000 */
.L_x_282:
[----:B------:R-:W0:Y:S01]  /*a4f0*/  LDC R12, c[0x0][0x380] ;  /* 0x0000e000ff0c7b82 */ /* 0x000e220000000800 */
[----:B------:R-:W-:Y:S01]  /*a500*/  R2UR UR4, R0 ;  /* 0x00000000000472ca */ /* 0x000fe200000e0000 */
[----:B------:R-:W-:Y:S01]  /*a510*/  ULDC UR14, c[0x0][0x38c] ;  /* 0x0000e300000e7ab9 */ /* 0x000fe20000000800 */
[----:B------:R-:W-:Y:S01]  /*a520*/  R2UR UR13, R19 ;  /* 0x00000000130d72ca */ /* 0x000fe200000e0000 */
[----:B------:R-:W-:Y:S01]  /*a530*/  UISETP.NE.AND UP0, UPT, UR14, 0x1, UPT ;  /* 0x000000010e00788c */ /* 0x000fe2000bf05270 */
[----:B------:R-:W-:Y:S01]  /*a540*/  R2UR UR10, R21 ;  /* 0x00000000150a72ca */ /* 0x000fe200000e0000 */
[----:B------:R-:W-:Y:S01]  /*a550*/  ULDC UR23, c[0x0][0x398] ;  /* 0x0000e60000177ab9 */ /* 0x000fe20000000800 */
[----:B------:R-:W-:Y:S01]  /*a560*/  R2UR UR16, R2 ;  /* 0x00000000021072ca */ /* 0x000fe200000e0000 */
[----:B------:R-:W1:Y:S01]  /*a570*/  LDC.64 R10, c[0x0][0x3f8] ;  /* 0x0000fe00ff0a7b82 */ /* 0x000e620000000a00 */
[----:B------:R-:W-:Y:S01]  /*a580*/  R2UR UR18, R8 ;  /* 0x00000000081272ca */ /* 0x000fe200000e0000 */
[----:B------:R-:W-:Y:S01]  /*a590*/  ULDC UR12, c[0x0][0x3ec] ;  /* 0x0000fb00000c7ab9 */ /* 0x000fe20000000800 */
[----:B------:R-:W-:Y:S01]  /*a5a0*/  R2UR UR17, R17 ;  /* 0x00000000111172ca */ /* 0x000fe200000e0000 */
[----:B------:R-:W-:Y:S01]  /*a5b0*/  VIADD R22, R22, 0xffffffff ;  /* 0xffffffff16167836 */ /* 0x000fe20000000000 */
[----:B------:R-:W-:Y:S01]  /*a5c0*/  ULDC.64 UR26, c[0x0][0x198] ;  /* 0x00006600001a7ab9 */ /* 0x000fe20000000a00 */
[----:B------:R-:W-:Y:S01]  /*a5d0*/  ULDC.64 UR20, c[0x0][0x3f0] ;  /* 0x0000fc0000147ab9 */ /* 0x000fe20000000a00 */
[----:B------:R-:W-:Y:S01]  /*a5e0*/  @UP0 ULDC.64 UR8, c[0x0][0x390] ;  /* 0x0000e40000080ab9 */ /* 0x000fe20000000a00 */
[----:B------:R-:W1:Y:S01]  /*a5f0*/  LDC.64 R14, c[0x0][0x3d0] ;  /* 0x0000f400ff0e7b82 */ /* 0x000e620000000a00 */
[----:B------:R-:W-:Y:S01]  /*a600*/  ISETP.GT.AND P6, PT, R22, 0x1, PT ;  /* 0x000000011600780c */ /* 0x000fe20003fc4270 */
[----:B------:R-:W-:Y:S01]  /*a610*/  VIADD R2, R2, 0x1 ;  /* 0x0000000102027836 */ /* 0x000fe20000000000 */
[----:B------:R-:W-:Y:S01]  /*a620*/  UMOV UR24, 0x0 ;  /* 0x0000000000187882 */ /* 0x000fe20000000000 */
[----:B------:R-:W-:-:S02]  /*a630*/  ULEA UR16, UR16, UR10, 0xc ;  /* 0x0000000a10107291 */ /* 0x000fc4000f8e603f */
[----:B------:R-:W-:Y:S01]  /*a640*/  USHF.L.U32 UR18, UR18, 0x5, URZ ;  /* 0x0000000512127899 */ /* 0x000fe2000800063f */
[----:B------:R-:W-:Y:S01]  /*a650*/  ISETP.NE.AND P5, PT, R2, 0x1c, PT ;  /* 0x0000001c0200780c */ /* 0x000fe20003fa5270 */
[----:B------:R-:W2:Y:S01]  /*a660*/  LDC.64 R20, c[0x0][0x3e0] ;  /* 0x0000f800ff147b82 */ /* 0x000ea20000000a00 */
[----:B0-----:R-:W-:Y:S01]  /*a670*/  ISETP.NE.AND P2, PT, R12, 0x1, PT ;  /* 0x000000010c00780c */ /* 0x001fe20003f45270 */
[----:B------:R-:W-:Y:S01]  /*a680*/  UIADD3 UR17, UR17, 0x38000, URZ ;  /* 0x0003800011117890 */ /* 0x000fe2000fffe03f */
[----:B------:R-:W-:Y:S01]  /*a690*/  SEL R2, R2, RZ, P5 ;  /* 0x000000ff02027207 */ /* 0x000fe20002800000 */
[----:B------:R-:W-:-:S10]  /*a6a0*/  UMOV UR25, 0x10000000 ;  /* 0x1000000000197882 */ /* 0x000fd40000000000 */
[----:B------:R-:W-:Y:S01]  /*a6b0*/  @P2 IMAD.U32 R13, RZ, RZ, UR4 ;  /* 0x00000004ff0d2e24 */ /* 0x000fe2000f8e00ff */
[----:B------:R-:W-:Y:S01]  /*a6c0*/  ULDC.64 UR4, c[0x0][0x3c8] ;  /* 0x0000f20000047ab9 */ /* 0x000fe20000000a00 */
[----:B-1----:R-:W-:Y:S02]  /*a6d0*/  IMAD R11, R7, R14, R11 ;  /* 0x0000000e070b7224 */ /* 0x002fe400078e020b */
[----:B------:R-:W-:Y:S01]  /*a6e0*/  IMAD R10, R9, UR5, R10 ;  /* 0x00000005090a7c24 */ /* 0x000fe2000f8e020a */
[----:B------:R-:W-:Y:S02]  /*a6f0*/  @P2 R2UR UR13, R13 ;  /* 0x000000000d0d22ca */ /* 0x000fe400000e0000 */
[----:B------:R-:W0:Y:S01]  /*a700*/  LDC R13, c[0x0][0x400] ;  /* 0x00010000ff0d7b82 */ /* 0x000e220000000800 */
[----:B------:R-:W-:Y:S02]  /*a710*/  IMAD.U32 R11, R11, 0x20, R10 ;  /* 0x000000200b0b7824 */ /* 0x000fe400078e000a */
[----:B------:R-:W-:-:S05]  /*a720*/  VIADD R10, R8, 0x1 ;  /* 0x00000001080a7836 */ /* 0x000fca0000000000 */
[----:B------:R-:W-:-:S03]  /*a730*/  ISETP.NE.AND P2, PT, R10, UR15, PT ;  /* 0x0000000f0a007c0c */ /* 0x000fc6000bf45270 */
[----:B------:R-:W-:Y:S02]  /*a740*/  UIMAD.WIDE.U32 UR6, UR13, UR8, URZ ;  /* 0x000000080d0672a5 */ /* 0x000fe4000f8e003f */
[----:B------:R-:W-:Y:S01]  /*a750*/  UMOV UR5, UR13 ;  /* 0x0000000d00057c82 */ /* 0x000fe20008000000 */
[----:B------:R-:W-:Y:S02]  /*a760*/  UIADD3 UR6, UP1, UR26, 0xf0, URZ ;  /* 0x000000f01a067890 */ /* 0x000fe4000ff3e03f */
[----:B------:R-:W-:Y:S02]  /*a770*/  @UP0 USHF.R.U32.HI UR5, URZ, UR9, UR7 ;  /* 0x000000093f050299 */ /* 0x000fe40008011607 */
[----:B------:R-:W-:Y:S02]  /*a780*/  UIADD3 UR7, -UR13, URZ, URZ ;  /* 0x0000003f0d077290 */ /* 0x000fe4000fffe13f */
[----:B------:R-:W-:Y:S01]  /*a790*/  UISETP.NE.AND UP0, UPT, UR23, 0x1, UPT ;  /* 0x000000011700788c */ /* 0x000fe2000bf05270 */
[----:B------:R-:W-:-:S02]  /*a7a0*/  ULDC.64 UR8, c[0x0][0x3c0] ;  /* 0x0000f00000087ab9 */ /* 0x000fc40000000a00 */
[----:B------:R-:W-:Y:S01]  /*a7b0*/  UMOV UR22, UR5 ;  /* 0x0000000500167c82 */ /* 0x000fe20008000000 */
[----:B0-----:R-:W-:Y:S01]  /*a7c0*/  IMAD R8, R6, R15, R13 ;  /* 0x0000000f06087224 */ /* 0x001fe200078e020d */
[----:B------:R-:W-:Y:S01]  /*a7d0*/  UIADD3 UR26, UP2, UR26, 0x270, URZ ;  /* 0x000002701a1a7890 */ /* 0x000fe2000ff5e03f */
[----:B------:R-:W-:Y:S02]  /*a7e0*/  VIADD R13, R9, 0x1 ;  /* 0x00000001090d7836 */ /* 0x000fe40000000000 */
[----:B------:R-:W-:Y:S01]  /*a7f0*/  IMAD R12, R12, UR7, R19 ;  /* 0x000000070c0c7c24 */ /* 0x000fe2000f8e0213 */
[----:B------:R-:W-:Y:S01]  /*a800*/  UIADD3 UR7, -UR5, URZ, URZ ;  /* 0x0000003f05077290 */ /* 0x000fe2000fffe13f */
[----:B------:R-:W-:Y:S01]  /*a810*/  @P2 IMAD.MOV R13, RZ, RZ, R9 ;  /* 0x000000ffff0d2224 */ /* 0x000fe200078e0209 */
[----:B------:R-:W-:Y:S01]  /*a820*/  @UP0 ULDC UR10, c[0x0][0x39c] ;  /* 0x0000e700000a0ab9 */ /* 0x000fe20000000800 */
[----:B------:R-:W-:Y:S01]  /*a830*/  IMAD.U32 R8, R8, 0x400, R11 ;  /* 0x0000040008087824 */ /* 0x000fe200078e000b */
[----:B------:R-:W-:Y:S01]  /*a840*/  R2UR UR19, R12 ;  /* 0x000000000c1372ca */ /* 0x000fe200000e0000 */
[----:B------:R-:W-:Y:S01]  /*a850*/  UIMAD.WIDE.U32 UR10, UR5, UR10, URZ ;  /* 0x0000000a050a72a5 */ /* 0x000fe2000f8e003f */
[----:B--2---:R-:W-:Y:S01]  /*a860*/  ISETP.NE.AND P3, PT, R13, R20, PT ;  /* 0x000000140d00720c */ /* 0x004fe20003f65270 */
[----:B------:R-:W-:Y:S01]  /*a870*/  @UP0 ULDC UR29, c[0x0][0x3a0] ;  /* 0x0000e800001d0ab9 */ /* 0x000fe20000000800 */
[----:B------:R-:W-:Y:S01]  /*a880*/  R2UR UR28, R8 ;  /* 0x00000000081c72ca */ /* 0x000fe200000e0000 */
[----:B------:R-:W-:Y:S01]  /*a890*/  @UP0 USHF.R.U32.HI UR22, URZ, UR29, UR11 ;  /* 0x0000001d3f160299 */ /* 0x000fe2000801160b */
[C---:B------:R-:W-:Y:S01]  /*a8a0*/  VIADD R12, R7.reuse, 0x1 ;  /* 0x00000001070c7836 */ /* 0x040fe20000000000 */
[----:B------:R-:W-:Y:S01]  /*a8b0*/  UIMAD UR7, UR14, UR7, UR13 ;  /* 0x000000070e0772a4 */ /* 0x000fe2000f8e020d */
[----:B------:R-:W-:Y:S01]  /*a8c0*/  R2UR UR13, R7 ;  /* 0x00000000070d72ca */ /* 0x000fe200000e0000 */
[----:B------:R-:W-:Y:S01]  /*a8d0*/  UMOV UR10, UR18 ;  /* 0x00000012000a7c82 */ /* 0x000fe20008000000 */
[----:B------:R-:W-:Y:S01]  /*a8e0*/  R2UR UR11, R16 ;  /* 0x00000000100b72ca */ /* 0x000fe200000e0000 */
[----:B------:R-:W-:Y:S01]  /*a8f0*/  UIMAD UR20, UR7, UR9, UR20 ;  /* 0x00000009071472a4 */ /* 0x000fe2000f8e0214 */
[C---:B------:R-:W-:Y:S01]  /*a900*/  R2UR UR14, R6.reuse ;  /* 0x00000000060e72ca */ /* 0x040fe200000e0000 */
[----:B------:R-:W-:Y:S01]  /*a910*/  UIMAD UR19, UR19, UR8, UR12 ;  /* 0x00000008131372a4 */ /* 0x000fe2000f8e020c */
[----:B------:R-:W-:Y:S01]  /*a920*/  R2UR UR12, R9 ;  /* 0x00000000090c72ca */ /* 0x000fe200000e0000 */
[----:B------:R-:W-:Y:S01]  /*a930*/  UIADD3 UR8, -UR22, URZ, URZ ;  /* 0x0000003f16087290 */ /* 0x000fe2000fffe13f */
[----:B------:R-:W-:Y:S01]  /*a940*/  @P3 IMAD.MOV R12, RZ, RZ, R7 ;  /* 0x000000ffff0c3224 */ /* 0x000fe200078e0207 */
[----:B------:R-:W-:Y:S01]  /*a950*/  UIADD3.X UR7, URZ, UR27, URZ, UP1, !UPT ;  /* 0x0000001b3f077290 */ /* 0x000fe20008ffe43f */
[----:B------:R-:W-:Y:S01]  /*a960*/  SEL R8, RZ, 0x1, P5 ;  /* 0x00000001ff087807 */ /* 0x000fe20002800000 */
[----:B------:R-:W-:Y:S01]  /*a970*/  UIMAD UR5, UR23, UR8, UR5 ;  /* 0x00000008170572a4 */ /* 0x000fe2000f8e0205 */
[----:B------:R-:W-:Y:S01]  /*a980*/  VIADD R11, R6, 0x1 ;  /* 0x00000001060b7836 */ /* 0x000fe20000000000 */
[----:B------:R-:W-:Y:S01]  /*a990*/  ISETP.NE.AND P4, PT, R12, R21, PT ;  /* 0x000000150c00720c */ /* 0x000fe20003f85270 */
[----:B------:R-:W-:Y:S01]  /*a9a0*/  UIADD3 UR8, UR16, 0x1c000, URZ ;  /* 0x0001c00010087890 */ /* 0x000fe2000fffe03f */
[----:B------:R-:W-:Y:S01]  /*a9b0*/  LOP3.LUT R5, R5, R8, RZ, 0x3c, !PT ;  /* 0x0000000805057212 */ /* 0x000fe200078e3cff */
[----:B------:R-:W-:Y:S01]  /*a9c0*/  UIMAD UR21, UR5, UR4, UR21 ;  /* 0x00000004051572a4 */ /* 0x000fe2000f8e0215 */
[----:B------:R-:W-:Y:S01]  /*a9d0*/  SEL R8, R10, RZ, P2 ;  /* 0x000000ff0a087207 */ /* 0x000fe20001000000 */
[----:B------:R-:W-:Y:S01]  /*a9e0*/  UPRMT UR4, UR28, 0x5410, URZ ;  /* 0x000054101c047896 */ /* 0x000fe2000800003f */
[----:B------:R-:W-:Y:S01]  /*a9f0*/  SEL R9, R13, RZ, P3 ;  /* 0x000000ff0d097207 */ /* 0x000fe20001800000 */
[----:B------:R-:W-:Y:S01]  /*aa00*/  UIADD3.X UR27, URZ, UR27, URZ, UP2, !UPT ;  /* 0x0000001b3f1b7290 */ /* 0x000fe200097fe43f */
[----:B------:R-:W-:Y:S01]  /*aa10*/  SEL R7, R12, RZ, P4 ;  /* 0x000000ff0c077207 */ /* 0x000fe20002000000 */
[----:B------:R-:W-:-:S04]  /*aa20*/  UMOV UR9, UR17 ;  /* 0x0000001100097c82 */ /* 0x000fc80008000000 */
[----:B------:R-:W-:Y:S01]  /*aa30*/  @P4 IMAD.MOV R11, RZ, RZ, R6 ;  /* 0x000000ffff0b4224 */ /* 0x000fe200078e0206 */
[----:B------:R0:W-:Y:S03]  /*aa40*/  UTMALDG.5D.IM2COL [UR16], [UR6], UR4 ;  /* 0x00000010060073b4 */ /* 0x0001e60008060004 */
[----:B------:R-:W-:Y:S01]  /*aa50*/  IMAD.MOV.U32 R6, RZ, RZ, R11 ;  /* 0x000000ffff067224 */ /* 0x000fe200078e000b */
[----:B------:R0:W-:Y:S02]  /*aa60*/  UTMALDG.5D [UR8], [UR26], desc[UR24] ;  /* 0x000018081a0075b4 */ /* 0x0001e40008021000 */
[----:B0-----:R-:W-:Y:S05]  /*aa70*/  @P6 BRA `(.L_x_283) ;  /* 0xfffffff800586947 */ /* 0x001fea000383ffff */
.L_x_279:
[----:B------:R-:W-:Y:S01]  /*aa80*/  ISETP.GE.U32.AND P2, PT, R4, 0x1c, PT ;  /* 0x0000001c0400780c */ /* 0x000fe20003f46070 */
[----:B------:R-:W-:Y:S05]  /*aa90*/  WARPSYNC.ALL ;  /* 0x0000000000007948 */ /* 0x000fea0003800000 */
[----:B------:R-:W-:-:S07]  /*aaa0*/  ELECT P1, URZ, PT ;  /* 0x00000000003f782f */ /* 0x000fce0003820000 */
[----:B------:R-:W-:-:S05]  /*aab0*/  @P2 SHF.R.U32.HI R6, RZ, 0x2, R4 ;  /* 0x00000002ff062819 */ /* 0x000fca0000011604 */
[----:B------:R-:W-:-:S05]  /*aac0*/  @P2 IMAD.WIDE.U32 R6, R6, 0x24924925, RZ ;  /* 0x2492492506062825 */ /* 0x000fca00078e00ff */
[----:B------:R-:W-:-:S04]  /*aad0*/  @P2 LOP3.LUT R6, R7, 0x1, RZ, 0xc0, !PT ;  /* 0x0000000107062812 */ /* 0x000fc800078ec0ff */
[----:B------:R-:W-:Y:S01]  /*aae0*/  @P2 ISETP.NE.U32.AND P0, PT, R6, 0x1, PT ;  /* 0x000000010600280c */ /* 0x000fe20003f05070 */
[----:B------:R-:W-:-:S12]  /*aaf0*/  @!P1 EXIT ;  /* 0x000000000000994d */ /* 0x000fd80003800000 */
[----:B------:R-:W-:Y:S01]  /*ab00*/  LOP3.LUT R3, R3, 0x2, RZ, 0xfc, !PT ;  /* 0x0000000203037812 */ /* 0x000fe200078efcff */
[----:B-1---5:R-:W-:Y:S01]  /*ab10*/  IMAD.MOV.U32 R0, RZ, RZ, 0x1 ;  /* 0x00000001ff007424 */ /* 0x022fe200078e00ff */
[----:B------:R-:W-:Y:S02]  /*ab20*/  @P2 ISETP.NE.U32.AND.EX P0, PT, RZ, RZ, PT, P0 ;  /* 0x000000ffff00220c */ /* 0x000fe40003f05100 */
[----:B------:R-:W-:Y:S02]  /*ab30*/  ISETP.NE.AND P1, PT, R3, 0x3, PT ;  /* 0x000000030300780c */ /* 0x000fe40003f25270 */
[----:B------:R-:W-:-:S11]  /*ab40*/  @P2 SEL R0, RZ, 0x1, !P0 ;  /* 0x00000001ff002807 */ /* 0x000fd60004000000 */
[----:B------:R-:W-:Y:S05]  /*ab50*/  @!P1 BRA `(.L_x_284) ;  /* 0x0000000000049947 */ /* 0x000fea0003800000 */
[----:B------:R-:W-:Y:S01]  /*ab60*/  BPT.TRAP 0x1 ;  /* 0x000000040000795c */ /* 0x000fe20000300000 */
.L_x_284:
[----:B------:R-:W0:Y:S01]  /*ab70*/  S2R R6, SR_CgaCtaId ;  /* 0x0000000000067919 */ /* 0x000e220000008800 */
[----:B---3--:R-:W-:Y:S02]  /*ab80*/  SHF.R.U32.HI R2, RZ, 0x2, R4 ;  /* 0x00000002ff027819 */ /* 0x008fe40000011604 */
[----:B------:R-:W-:-:S03]  /*ab90*/  MOV R5, 0x400 ;  /* 0x0000040000057802 */ /* 0x000fc60000000f00 */
[----:B------:R-:W-:-:S04]  /*aba0*/  IMAD.WIDE.U32 R2, R2, 0x24924925, RZ ;  /* 0x2492492502027825 */ /* 0x000fc800078e00ff */
[----:B------:R-:W-:Y:S01]  /*abb0*/  IMAD R2, R3, -0x1c, R4 ;  /* 0xffffffe403027824 */ /* 0x000fe200078e0204 */
[----:B0-----:R-:W-:-:S05]  /*abc0*/  LEA R5, R6, R5, 0x18 ;  /* 0x0000000506057211 */ /* 0x001fca00078ec0ff */
[----:B------:R-:W-:Y:S01]  /*abd0*/  VIADD R3, R5, 0x380e0 ;  /* 0x000380e005037836 */ /* 0x000fe20000000000 */
[----:B------:R-:W-:-:S03]  /*abe0*/  SHF.L.U32 R5, R0, 0x1f, RZ ;  /* 0x0000001f00057819 */ /* 0x000fc600000006ff */
[----:B------:R-:W-:-:S07]  /*abf0*/  IMAD R4, R2, 0x8, R3 ;  /* 0x0000000802047824 */ /* 0x000fce00078e0203 */
.L_x_285:
[----:B0-----:R0:W1:Y:S02]  /*ac00*/  SYNCS.PHASECHK.TRANS64.TRYWAIT P0, [R4+URZ], R5 ;  /* 0x00000005040075a7 */ /* 0x001064000800017f */
[----:B-1----:R-:W-:Y:S05]  /*ac10*/  @!P0 NANOSLEEP.SYNCS 0x989680 ;  /* 0x009896800000895d */ /* 0x002fea0003900000 */
[----:B------:R-:W1:Y:S02]  /*ac20*/  @!P0 SYNCS.PHASECHK.TRANS64 P0, [R4+URZ], R5 ;  /* 0x00000005040085a7 */ /* 0x000e64000800007f */
[----:B-1----:R-:W-:Y:S05]  /*ac30*/  @!P0 BRA `(.L_x_285) ;  /* 0xfffffffc00f08947 */ /* 0x002fea000383ffff */
[----:B------:R-:W-:-:S05]  /*ac40*/  VIADD R2, R2, 0x1 ;  /* 0x0000000102027836 */ /* 0x000fca0000000000 */
[----:B------:R-:W-:-:S04]  /*ac50*/  ISETP.NE.AND P0, PT, R2, 0x1c, PT ;  /* 0x0000001c0200780c */ /* 0x000fc80003f05270 */
[----:B0-----:R-:W-:Y:S02]  /*ac60*/  SEL R5, RZ, 0x1, P0 ;  /* 0x00000001ff057807 */ /* 0x001fe40000000000 */
[----:B------:R-:W-:Y:S02]  /*ac70*/  SEL R2, R2, RZ, P0 ;  /* 0x000000ff02027207 */ /* 0x000fe40000000000 */
[----:B------:R-:W-:-:S03]  /*ac80*/  LOP3.LUT R7, R0, R5, RZ, 0x3c, !PT ;  /* 0x0000000500077212 */ /* 0x000fc600078e3cff */
[----:B------:R-:W-:Y:S01]  /*ac90*/  IMAD R0, R2, 0x8, R3 ;  /* 0x0000000802007824 */ /* 0x000fe200078e0203 */
[----:B------:R-:W-:-:S07]  /*aca0*/  SHF.L.U32 R5, R7, 0x1f, RZ ;  /* 0x0000001f07057819 */ /* 0x000fce00000006ff */
.L_x_286:
        /* <DEDUP_REMOVED lines=11> */
.L_x_287:
        /* <DEDUP_REMOVED lines=11> */
.L_x_288:
        /* <DEDUP_REMOVED lines=11> */
.L_x_289:
        /* <DEDUP_REMOVED lines=11> */
.L_x_290:
        /* <DEDUP_REMOVED lines=11> */
.L_x_291:
        /* <DEDUP_REMOVED lines=11> */
.L_x_292:
        /* <DEDUP_REMOVED lines=11> */
.L_x_293:
        /* <DEDUP_REMOVED lines=11> */
.L_x_294:
        /* <DEDUP_REMOVED lines=11> */
.L_x_295:
        /* <DEDUP_REMOVED lines=11> */
.L_x_296:
        /* <DEDUP_REMOVED lines=11> */
.L_x_297:
        /* <DEDUP_REMOVED lines=11> */
.L_x_298:
        /* <DEDUP_REMOVED lines=11> */
.L_x_299:
        /* <DEDUP_REMOVED lines=11> */
.L_x_300:
        /* <DEDUP_REMOVED lines=11> */
.L_x_301:
        /* <DEDUP_REMOVED lines=11> */
.L_x_302:
        /* <DEDUP_REMOVED lines=11> */
.L_x_303:
        /* <DEDUP_REMOVED lines=11> */
.L_x_304:
        /* <DEDUP_REMOVED lines=11> */
.L_x_305:
        /* <DEDUP_REMOVED lines=11> */
.L_x_306:
        /* <DEDUP_REMOVED lines=11> */
.L_x_307:
        /* <DEDUP_REMOVED lines=11> */
.L_x_308:
        /* <DEDUP_REMOVED lines=11> */
.L_x_309:
        /* <DEDUP_REMOVED lines=11> */
.L_x_310:
        /* <DEDUP_REMOVED lines=11> */
.L_x_311:
        /* <DEDUP_REMOVED lines=11> */
.L_x_312:
[----:B0-----:R0:W1:Y:S02]  /*be90*/  SYNCS.PHASECHK.TRANS64.TRYWAIT P0, [R2+URZ], R3 ;  /* 0x00000003020075a7 */ /* 0x001064000800017f */
[----:B-1----:R-:W-:Y:S05]  /*bea0*/  @!P0 NANOSLEEP.SYNCS 0x989680 ;  /* 0x009896800000895d */ /* 0x002fea0003900000 */
[----:B------:R-:W1:Y:S02]  /*beb0*/  @!P0 SYNCS.PHASECHK.TRANS64 P0, [R2+URZ], R3 ;  /* 0x00000003020085a7 */ /* 0x000e64000800007f */
[----:B-1----:R-:W-:Y:S05]  /*bec0*/  @P0 EXIT ;  /* 0x000000000000094d */ /* 0x002fea0003800000 */
[----:B------:R-:W-:Y:S05]  /*bed0*/  BRA `(.L_x_312) ;  /* 0xfffffffc00ec7947 */ /* 0x000fea000383ffff */
.L_x_313:
[----:B------:R-:W-:-:S00]  /*bee0*/  BRA `(.L_x_313) ;  /* 0xfffffffc00fc7947 */ /* 0x000fc0000383ffff */
[----:B------:R-:W-:-:S00]  /*bef0*/  NOP ;  /* 0x0000000000007918 */ /* 0x000fc00000000000 */
        /* <DEDUP_REMOVED lines=8> */
.L_x_314:


//--------------------- .nv.shared._ZN7cutlass13device_kernelINS_4conv6kernel13ConvUniversalINS1_16ConvProblemShapeILNS1_8OperatorE0ELi3EEENS1_10collective14CollectiveConvINS1_46MainloopSm90TmaGmmaWarpSpecializedImplicitGemmILS5_0ELi28ELi3EN4cute5tupleIJNSA_1CILi1EEESD_SD_EEENS1_36KernelImplicitTmaWarpSpecializedSm90ELi1EEENSB_IJNSC_ILi128EEESH_NSB_IJNSC_ILi32EEEEEEEEENS_12float_e4m3_tESL_NSA_8TiledMMAINSA_8MMA_AtomIJNSA_4SM904GMMA31MMA_64x128x32_F32E4M3E4M3_SS_TNILNSP_7ScaleInE1ELSR_1EEEEEENSA_6LayoutISE_NSB_IJNSC_ILi0EEESV_SV_EEEEENSB_IJNSA_10UnderscoreESY_SY_EEEEENS7_6detail26Sm90ImplicitGemmTileTraitsINSA_20SM90_TMA_LOAD_IM2COLENSA_14ComposedLayoutINSA_7SwizzleILi1ELi4ELi3EEENSA_18smem_ptr_flag_bitsILi8EEENSU_INSB_IJNSB_IJNSC_ILi8EEENSC_ILi16EEEEEENSB_IJSI_SD_EEENSB_IJSD_NSC_ILi28EEEEEEEEENSB_IJNSB_IJSI_NSC_ILi256EEEEEENSB_IJSD_SV_EEENSB_IJSV_NSC_ILi4096EEEEEEEEEEEEEvEENS12_INSA_13SM90_TMA_LOADES1N_vEEEENS_8epilogue10collective6detail29Sm90TmaWarpSpecializedAdapterINS1T_15DefaultEpilogueISL_NSB_IJNSB_IJllllEEESD_SV_EEES1Y_NS1S_6thread17LinearCombinationISL_Li1EffLNS1Z_9ScaleType4KindE0ELNS_15FloatRoundStyleE2ESL_EENS_4gemm15EpilogueDefaultEEEEEvvEEEEvNT_6ParamsE --------------------------
	.section	.nv.shared._ZN7cutlass13device_kernelINS_4conv6kernel13ConvUniversalINS1_16ConvProblemShapeILNS1_8OperatorE0ELi3EEENS1_10collective14CollectiveConvINS1_46MainloopSm90TmaGmmaWarpSpecializedImplicitGemmILS5_0ELi28ELi3EN4cute5tupleIJNSA_1CILi1EEESD_SD_EEENS1_36KernelImplicitTmaWarpSpecializedSm90ELi1EEENSB_IJNSC_ILi128EEESH_NSB_IJNSC_ILi32EEEEEEEEENS_12float_e4m3_tESL_NSA_8TiledMMAINSA_8MMA_AtomIJNSA_4SM904GMMA31MMA_64x128x32_F32E4M3E4M3_SS_TNILNSP_7ScaleInE1ELSR_1EEEEEENSA_6LayoutISE_NSB_IJNSC_ILi0EEESV_SV_EEEEENSB_IJNSA_10UnderscoreESY_SY_EEEEENS7_6detail26Sm90ImplicitGemmTileTraitsINSA_20SM90_TMA_LOAD_IM2COLENSA_14ComposedLayoutINSA_7SwizzleILi1ELi4ELi3EEENSA_18smem_ptr_flag_bitsILi8EEENSU_INSB_IJNSB_IJNSC_ILi8EEENSC_ILi16EEEEEENSB_IJSI_SD_EEENSB_IJSD_NSC_ILi28EEEEEEEEENSB_IJNSB_IJSI_NSC_ILi256EEEEEENSB_IJSD_SV_EEENSB_IJSV_NSC_ILi4096EEEEEEEEEEEEEvEENS12_INSA_13SM90_TMA_LOADES1N_vEEEENS_8epilogue10collective6detail29Sm90TmaWarpSpecializedAdapterINS1T_15DefaultEpilogueISL_NSB_IJNSB_IJllllEEESD_SV_EEES1Y_NS1S_6thread17LinearCombinationISL_Li1EffLNS1Z_9ScaleType4KindE0ELNS_15FloatRoundStyleE2ESL_EENS_4gemm15EpilogueDefaultEEEEEvvEEEEvNT_6ParamsE,"aw",@nobits
	.sectionflags	@""
	.align	16
	.zero		1024


//--------------------- .nv.shared.reserved.0     --------------------------
	.section	.nv.shared.reserved.0,"aw",@nobits
	.weak		__nv_reservedSMEM_offset_0_alias
	.size		__nv_reservedSMEM_offset_0_alias, 0, 0
	.other		__nv_reservedSMEM_offset_0_alias,@"STO_CUDA_RESERVED_SHARED STV_DEFAULT"
__nv_reservedSMEM_offset_0_alias:
	.zero		0


//--------------------- .nv.global                --------------------------
	.section	.nv.global,"aw",@nobits
.nv.global:
	.type		_ZN39_INTERNAL_2f8c9124_4_k_cu_e57db77d_33784cute1_E,@object
	.size		_ZN39_INTERNAL_2f8c9124_4_k_cu_e57db77d_33784cute1_E,(_ZN39_INTERNAL_2f8c9124_4_k_cu_e57db77d_33784cuda3std3__45__cpo6cbeginE - _ZN39_INTERNAL_2f8c9124_4_k_cu_e57db77d_33784cute1_E)
_ZN39_INTERNAL_2f8c9124_4_k_cu_e57db77d_33784cute1_E:
	.zero		1
	.type		_ZN39_INTERNAL_2f8c9124_4_k_cu_e57db77d_33784cuda3std3__45__cpo6cbeginE,@object
	.size		_ZN39_INTERNAL_2f8c9124_4_k_cu_e57db77d_33784cuda3std3__45__cpo6cbeginE,(_ZN39_INTERNAL_2f8c9124_4_k_cu_e57db77d_33784cuda3std3__48in_placeE - _ZN39_INTERNAL_2f8c9124_4_k_cu_e57db77d_33784cuda3std3__45__cpo6cbeginE)
_ZN39_INTERNAL_2f8c9124_4_k_cu_e57db77d_33784cuda3std3__45__cpo6cbeginE:
	.zero		1
	.type		_ZN39_INTERNAL_2f8c9124_4_k_cu_e57db77d_33784cuda3std3__48in_placeE,@object
	.size		_ZN39_INTERNAL_2f8c9124_4_k_cu_e57db77d_33784cuda3std3__48in_placeE,(_ZN39_INTERNAL_2f8c9124_4_k_cu_e57db77d_33784cuda3std6ranges3__45__cpo9iter_moveE - _ZN39_INTERNAL_2f8c9124_4_k_cu_e57db77d_33784cuda3std3__48in_placeE)
_ZN39_INTERNAL_2f8c9124_4_k_cu_e57db77d_33784cuda3std3__48in_placeE:
	.zero		1
	.type		_ZN39_INTERNAL_2f8c9124_4_k_cu_e57db77d_33784cuda3std6ranges3__45__cpo9iter_moveE,@object
	.size		_ZN39_INTERNAL_2f8c9124_4_k_cu_e57db77d_33784cuda3std6ranges3__45__cpo9iter_moveE,(_ZN39_INTERNAL_2f8c9124_4_k_cu_e57db77d_33784cuda3std3__45__cpo5beginE - _ZN39_INTERNAL_2f8c9124_4_k_cu_e57db77d_33784cuda3std6ranges3__45__cpo9iter_moveE)
_ZN39_INTERNAL_2f8c9124_4_k_cu_e57db77d_33784cuda3std6ranges3__45__cpo9iter_moveE:
	.zero		1
	.type		_ZN39_INTERNAL_2f8c9124_4_k_cu_e57db77d_33784cuda3std3__45__cpo5beginE,@object
	.size		_ZN39_INTERNAL_2f8c9124_4_k_cu_e57db77d_33784cuda3std3__45__cpo5beginE,(_ZN39_INTERNAL_2f8c9124_4_k_cu_e57db77d_33784cuda3std3__441_GLOBAL__N__2f8c9124_4_k_cu_e57db77d_33786ignoreE - _ZN39_INTERNAL_2f8c9124_4_k_cu_e57db77d_33784cuda3std3__45__cpo5beginE)
_ZN39_INTERNAL_2f8c9124_4_k_cu_e57db77d_33784cuda3std3__45__cpo5beginE:
	.zero		1
	.type		_ZN39_INTERNAL_2f8c9124_4_k_cu_e57db77d_33784cuda3std3__441_GLOBAL__N__2f8c9124_4_k_cu_e57db77d_33786ignoreE,@object
	.size		_ZN39_INTERNAL_2f8c9124_4_k_cu_e57db77d_33784cuda3std3__441_GLOBAL__N__2f8c9124_4_k_cu_e57db77d_33786ignoreE,(_ZN39_INTERNAL_2f8c9124_4_k_cu_e57db77d_33784cute7productE - _ZN39_INTERNAL_2f8c9124_4_k_cu_e57db77d_33784cuda3std3__441_GLOBAL__N__2f8c9124_4_k_cu_e57db77d_33786ignoreE)
_ZN39_INTERNAL_2f8c9124_4_k_cu_e57db77d_33784cuda3std3__441_GLOBAL__N__2f8c9124_4_k_cu_e57db77d_33786ignoreE:
	.zero		1
	.type		_ZN39_INTERNAL_2f8c9124_4_k_cu_e57db77d_33784cute7productE,@object
	.size		_ZN39_INTERNAL_2f8c9124_4_k_cu_e57db77d_33784cute7productE,(_ZN39_INTERNAL_2f8c9124_4_k_cu_e57db77d_33784cuda3std3__45__cpo3endE - _ZN39_INTERNAL_2f8c9124_4_k_cu_e57db77d_33784cute7productE)
_ZN39_INTERNAL_2f8c9124_4_k_cu_e57db77d_33784cute7productE:
	.zero		1
	.type		_ZN39_INTERNAL_2f8c9124_4_k_cu_e57db77d_33784cuda3std3__45__cpo3endE,@object
	.size		_ZN39_INTERNAL_2f8c9124_4_k_cu_e57db77d_33784cuda3std3__45__cpo3endE,(_ZN39_INTERNAL_2f8c9124_4_k_cu_e57db77d_33784cuda3std3__419piecewise_constructE - _ZN39_INTERNAL_2f8c9124_4_k_cu_e57db77d_33784cuda3std3__45__cpo3endE)
_ZN39_INTERNAL_2f8c9124_4_k_cu_e57db77d_33784cuda3std3__45__cpo3endE:
	.zero		1
	.type		_ZN39_INTERNAL_2f8c9124_4_k_cu_e57db77d_33784cuda3std3__419piecewise_constructE,@object
	.size		_ZN39_INTERNAL_2f8c9124_4_k_cu_e57db77d_33784cuda3std3__419piecewise_constructE,(_ZN39_INTERNAL_2f8c9124_4_k_cu_e57db77d_33784cuda3std3__45__cpo4cendE - _ZN39_INTERNAL_2f8c9124_4_k_cu_e57db77d_33784cuda3std3__419piecewise_constructE)
_ZN39_INTERNAL_2f8c9124_4_k_cu_e57db77d_33784cuda3std3__419piecewise_constructE:
	.zero		1
	.type		_ZN39_INTERNAL_2f8c9124_4_k_cu_e57db77d_33784cuda3std3__45__cpo4cendE,@object
	.size		_ZN39_INTERNAL_2f8c9124_4_k_cu_e57db77d_33784cuda3std3__45__cpo4cendE,(_ZN39_INTERNAL_2f8c9124_4_k_cu_e57db77d_33784cuda3std6ranges3__45__cpo4swapE - _ZN39_INTERNAL_2f8c9124_4_k_cu_e57db77d_33784cuda3std3__45__cpo4cendE)
_ZN39_INTERNAL_2f8c9124_4_k_cu_e57db77d_33784cuda3std3__45__cpo4cendE:
	.zero		1
	.type		_ZN39_INTERNAL_2f8c9124_4_k_cu_e57db77d_33784cuda3std6ranges3__45__cpo4swapE,@object
	.size		_ZN39_INTERNAL_2f8c9124_4_k_cu_e57db77d_33784cuda3std6ranges3__45__cpo4swapE,(.L_7 - _ZN39_INTERNAL_2f8c9124_4_k_cu_e57db77d_33784cuda3std6ranges3__45__cpo4swapE)
_ZN39_INTERNAL_2f8c9124_4_k_cu_e57db77d_33784cuda3std6ranges3__45__cpo4swapE:
	.zero		1
.L_7:


//--------------------- .nv.constant0._ZN7cutlass13device_kernelINS_4conv6kernel13ConvUniversalINS1_16ConvProblemShapeILNS1_8OperatorE0ELi3EEENS1_10collective14CollectiveConvINS1_46MainloopSm90TmaGmmaWarpSpecializedImplicitGemmILS5_0ELi28ELi3EN4cute5tupleIJNSA_1CILi1EEESD_SD_EEENS1_36KernelImplicitTmaWarpSpecializedSm90ELi1EEENSB_IJNSC_ILi128EEESH_NSB_IJNSC_ILi32EEEEEEEEENS_12float_e4m3_tESL_NSA_8TiledMMAINSA_8MMA_AtomIJNSA_4SM904GMMA31MMA_64x128x32_F32E4M3E4M3_SS_TNILNSP_7ScaleInE1ELSR_1EEEEEENSA_6LayoutISE_NSB_IJNSC_ILi0EEESV_SV_EEEEENSB_IJNSA_10UnderscoreESY_SY_EEEEENS7_6detail26Sm90ImplicitGemmTileTraitsINSA_20SM90_TMA_LOAD_IM2COLENSA_14ComposedLayoutINSA_7SwizzleILi1ELi4ELi3EEENSA_18smem_ptr_flag_bitsILi8EEENSU_INSB_IJNSB_IJNSC_ILi8EEENSC_ILi16EEEEEENSB_IJSI_SD_EEENSB_IJSD_NSC_ILi28EEEEEEEEENSB_IJNSB_IJSI_NSC_ILi256EEEEEENSB_IJSD_SV_EEENSB_IJSV_NSC_ILi4096EEEEEEEEEEEEEvEENS12_INSA_13SM90_TMA_LOADES1N_vEEEENS_8epilogue10collective6detail29Sm90TmaWarpSpecializedAdapterINS1T_15DefaultEpilogueISL_NSB_IJNSB_IJllllEEESD_SV_EEES1Y_NS1S_6thread17LinearCombinationISL_Li1EffLNS1Z_9ScaleType4KindE0ELNS_15FloatRoundStyleE2ESL_EENS_4gemm15EpilogueDefaultEEEEEvvEEEEvNT_6ParamsE --------------------------
	.section	.nv.constant0._ZN7cutlass13device_kernelINS_4conv6kernel13ConvUniversalINS1_16ConvProblemShapeILNS1_8OperatorE0ELi3EEENS1_10collective14CollectiveConvINS1_46MainloopSm90TmaGmmaWarpSpecializedImplicitGemmILS5_0ELi28ELi3EN4cute5tupleIJNSA_1CILi1EEESD_SD_EEENS1_36KernelImplicitTmaWarpSpecializedSm90ELi1EEENSB_IJNSC_ILi128EEESH_NSB_IJNSC_ILi32EEEEEEEEENS_12float_e4m3_tESL_NSA_8TiledMMAINSA_8MMA_AtomIJNSA_4SM904GMMA31MMA_64x128x32_F32E4M3E4M3_SS_TNILNSP_7ScaleInE1ELSR_1EEEEEENSA_6LayoutISE_NSB_IJNSC_ILi0EEESV_SV_EEEEENSB_IJNSA_10UnderscoreESY_SY_EEEEENS7_6detail26Sm90ImplicitGemmTileTraitsINSA_20SM90_TMA_LOAD_IM2COLENSA_14ComposedLayoutINSA_7SwizzleILi1ELi4ELi3EEENSA_18smem_ptr_flag_bitsILi8EEENSU_INSB_IJNSB_IJNSC_ILi8EEENSC_ILi16EEEEEENSB_IJSI_SD_EEENSB_IJSD_NSC_ILi28EEEEEEEEENSB_IJNSB_IJSI_NSC_ILi256EEEEEENSB_IJSD_SV_EEENSB_IJSV_NSC_ILi4096EEEEEEEEEEEEEvEENS12_INSA_13SM90_TMA_LOADES1N_vEEEENS_8epilogue10collective6detail29Sm90TmaWarpSpecializedAdapterINS1T_15DefaultEpilogueISL_NSB_IJNSB_IJllllEEESD_SV_EEES1Y_NS1S_6thread17LinearCombinationISL_Li1EffLNS1Z_9ScaleType4KindE0ELNS_15FloatRoundStyleE2ESL_EENS_4gemm15EpilogueDefaultEEEEEvvEEEEvNT_6ParamsE,"a",@progbits
	.sectionflags	@""
	.align	4
.nv.constant0._ZN7cutlass13device_kernelINS_4conv6kernel13ConvUniversalINS1_16ConvProblemShapeILNS1_8OperatorE0ELi3EEENS1_10collective14CollectiveConvINS1_46MainloopSm90TmaGmmaWarpSpecializedImplicitGemmILS5_0ELi28ELi3EN4cute5tupleIJNSA_1CILi1EEESD_SD_EEENS1_36KernelImplicitTmaWarpSpecializedSm90ELi1EEENSB_IJNSC_ILi128EEESH_NSB_IJNSC_ILi32EEEEEEEEENS_12float_e4m3_tESL_NSA_8TiledMMAINSA_8MMA_AtomIJNSA_4SM904GMMA31MMA_64x128x32_F32E4M3E4M3_SS_TNILNSP_7ScaleInE1ELSR_1EEEEEENSA_6LayoutISE_NSB_IJNSC_ILi0EEESV_SV_EEEEENSB_IJNSA_10UnderscoreESY_SY_EEEEENS7_6detail26Sm90ImplicitGemmTileTraitsINSA_20SM90_TMA_LOAD_IM2COLENSA_14ComposedLayoutINSA_7SwizzleILi1ELi4ELi3EEENSA_18smem_ptr_flag_bitsILi8EEENSU_INSB_IJNSB_IJNSC_ILi8EEENSC_ILi16EEEEEENSB_IJSI_SD_EEENSB_IJSD_NSC_ILi28EEEEEEEEENSB_IJNSB_IJSI_NSC_ILi256EEEEEENSB_IJSD_SV_EEENSB_IJSV_NSC_ILi4096EEEEEEEEEEEEEvEENS12_INSA_13SM90_TMA_LOADES1N_vEEEENS_8epilogue10collective6detail29Sm90TmaWarpSpecializedAdapterINS1T_15DefaultEpilogueISL_NSB_IJNSB_IJllllEEESD_SV_EEES1Y_NS1S_6thread17LinearCombinationISL_Li1EffLNS1Z_9ScaleType4KindE0ELNS_15FloatRoundStyleE2ESL_EENS_4gemm15EpilogueDefaultEEEEEvvEEEEvNT_6ParamsE:
	.zero		1664


//--------------------- SYMBOLS --------------------------

	.type		.nv.reservedSmem.offset0,@object
	.size		.nv.reservedSmem.offset0,0x4
